	.target	sm_90a

	.elftype	@"ET_EXEC"


//--------------------- .note.nv.tkinfo           --------------------------
	.section	.note.nv.tkinfo,"",@"SHT_NOTE"
	.sectionflags	@"SHF_NOTE_NV_TKINFO"
	.tkinfo
        /*0018*/ 	.word	0x00000002
        /*0030*/ 	.string	""
        /*0030*/ 	.string	"ptxas"
        /*0030*/ 	.string	"Cuda compilation tools, release 13.0, V13.0.88"
        /*0030*/ 	.string	"Build cuda_13.0.r13.0/compiler.36424714_0"
        /*0030*/ 	.string	"-arch sm_90a -m 64 "



//--------------------- .note.nv.cuinfo           --------------------------
	.section	.note.nv.cuinfo,"",@"SHT_NOTE"
	.sectionflags	@"SHF_NOTE_NV_CUINFO"
        /*0018*/ 	.short	0x0002
        /*001a*/ 	.short	0x005a
        /*001c*/ 	.short	0x0082
	.zero		2


//--------------------- .nv.info                  --------------------------
	.section	.nv.info,"",@"SHT_CUDA_INFO"
	.align	4


	//----- nvinfo : EIATTR_REGCOUNT
	.align		4
        /*0000*/ 	.byte	0x04, 0x2f
        /*0002*/ 	.short	(.L_15 - .L_14)
	.align		4
.L_14:
        /*0004*/ 	.word	index@(_ZN7cutlass13device_kernelINS_4gemm6kernel13GemmUniversalIN4cute5tupleIJiiiiEEENS1_10collective13CollectiveMmaINS1_34MainloopSm90TmaGmmaWarpSpecializedILi2ENS5_IJNS4_1CILi2EEENSA_ILi1EEESC_EEENS1_35KernelTmaWarpSpecializedCooperativeEEENS5_IJNSA_ILi128EEENSA_ILi80EEENSA_ILi256EEEEEENS_10bfloat16_tENS5_IJlSC_lEEESK_SL_NS4_8TiledMMAINS4_8MMA_AtomIJNS4_4SM904GMMA27MMA_64x16x16_F32BF16BF16_SSILNSP_5MajorE0ELSR_0ELNSP_7ScaleInE1ELSS_1EEEEEENS4_6LayoutISD_NS5_IJSC_NSA_ILi0EEESW_EEEEENS5_IJNS4_10UnderscoreESZ_SZ_EEEEENS4_13SM90_TMA_LOADENS4_14ComposedLayoutINS4_7SwizzleILi3ELi4ELi3EEENS4_18smem_ptr_flag_bitsILi16EEENSV_INS5_IJNSA_ILi8EEENSA_ILi64EEEEEENS5_IJS19_SC_EEEEEEEvNS4_8identityENS4_23SM90_TMA_LOAD_MULTICASTES1D_vS1E_EENS_8epilogue10collective6detail29Sm90TmaWarpSpecializedAdapterINS1I_15DefaultEpilogueISK_SL_SL_NS1H_6thread17LinearCombinationISK_Li1EffLNS1M_9ScaleType4KindE0ELNS_15FloatRoundStyleE2ESK_EENS1_15EpilogueDefaultEEEEEvvEEEEvNT_6ParamsE)
        /*0008*/ 	.word	0x000000a8


	//----- nvinfo : EIATTR_FRAME_SIZE
	.align		4
.L_15:
        /*000c*/ 	.byte	0x04, 0x11
        /*000e*/ 	.short	(.L_17 - .L_16)
	.align		4
.L_16:
        /*0010*/ 	.word	index@(_ZN7cutlass13device_kernelINS_4gemm6kernel13GemmUniversalIN4cute5tupleIJiiiiEEENS1_10collective13CollectiveMmaINS1_34MainloopSm90TmaGmmaWarpSpecializedILi2ENS5_IJNS4_1CILi2EEENSA_ILi1EEESC_EEENS1_35KernelTmaWarpSpecializedCooperativeEEENS5_IJNSA_ILi128EEENSA_ILi80EEENSA_ILi256EEEEEENS_10bfloat16_tENS5_IJlSC_lEEESK_SL_NS4_8TiledMMAINS4_8MMA_AtomIJNS4_4SM904GMMA27MMA_64x16x16_F32BF16BF16_SSILNSP_5MajorE0ELSR_0ELNSP_7ScaleInE1ELSS_1EEEEEENS4_6LayoutISD_NS5_IJSC_NSA_ILi0EEESW_EEEEENS5_IJNS4_10UnderscoreESZ_SZ_EEEEENS4_13SM90_TMA_LOADENS4_14ComposedLayoutINS4_7SwizzleILi3ELi4ELi3EEENS4_18smem_ptr_flag_bitsILi16EEENSV_INS5_IJNSA_ILi8EEENSA_ILi64EEEEEENS5_IJS19_SC_EEEEEEEvNS4_8identityENS4_23SM90_TMA_LOAD_MULTICASTES1D_vS1E_EENS_8epilogue10collective6detail29Sm90TmaWarpSpecializedAdapterINS1I_15DefaultEpilogueISK_SL_SL_NS1H_6thread17LinearCombinationISK_Li1EffLNS1M_9ScaleType4KindE0ELNS_15FloatRoundStyleE2ESK_EENS1_15EpilogueDefaultEEEEEvvEEEEvNT_6ParamsE)
        /*0014*/ 	.word	0x00000000


	//----- nvinfo : EIATTR_MIN_STACK_SIZE
	.align		4
.L_17:
        /*0018*/ 	.byte	0x04, 0x12
        /*001a*/ 	.short	(.L_19 - .L_18)
	.align		4
.L_18:
        /*001c*/ 	.word	index@(_ZN7cutlass13device_kernelINS_4gemm6kernel13GemmUniversalIN4cute5tupleIJiiiiEEENS1_10collective13CollectiveMmaINS1_34MainloopSm90TmaGmmaWarpSpecializedILi2ENS5_IJNS4_1CILi2EEENSA_ILi1EEESC_EEENS1_35KernelTmaWarpSpecializedCooperativeEEENS5_IJNSA_ILi128EEENSA_ILi80EEENSA_ILi256EEEEEENS_10bfloat16_tENS5_IJlSC_lEEESK_SL_NS4_8TiledMMAINS4_8MMA_AtomIJNS4_4SM904GMMA27MMA_64x16x16_F32BF16BF16_SSILNSP_5MajorE0ELSR_0ELNSP_7ScaleInE1ELSS_1EEEEEENS4_6LayoutISD_NS5_IJSC_NSA_ILi0EEESW_EEEEENS5_IJNS4_10UnderscoreESZ_SZ_EEEEENS4_13SM90_TMA_LOADENS4_14ComposedLayoutINS4_7SwizzleILi3ELi4ELi3EEENS4_18smem_ptr_flag_bitsILi16EEENSV_INS5_IJNSA_ILi8EEENSA_ILi64EEEEEENS5_IJS19_SC_EEEEEEEvNS4_8identityENS4_23SM90_TMA_LOAD_MULTICASTES1D_vS1E_EENS_8epilogue10collective6detail29Sm90TmaWarpSpecializedAdapterINS1I_15DefaultEpilogueISK_SL_SL_NS1H_6thread17LinearCombinationISK_Li1EffLNS1M_9ScaleType4KindE0ELNS_15FloatRoundStyleE2ESK_EENS1_15EpilogueDefaultEEEEEvvEEEEvNT_6ParamsE)
        /*0020*/ 	.word	0x00000000
.L_19:


//--------------------- .nv.compat                --------------------------
	.section	.nv.compat,"",@"SHT_CUDA_COMPAT_INFO"
	.align	4
        /*0000*/ 	.byte	0x02, 0x09, 0x01, 0x00, 0x02, 0x02, 0x04, 0x00, 0x02, 0x05, 0x05, 0x00, 0x03, 0x07, 0x01, 0x01
        /*0010*/ 	.byte	0x02, 0x03, 0x01, 0x00, 0x02, 0x06, 0x01, 0x00, 0x04, 0x0b, 0x08, 0x00, 0x00, 0x00, 0x00, 0x00
        /*0020*/ 	.byte	0x00, 0x00, 0x00, 0x00


//--------------------- .nv.info._ZN7cutlass13device_kernelINS_4gemm6kernel13GemmUniversalIN4cute5tupleIJiiiiEEENS1_10collective13CollectiveMmaINS1_34MainloopSm90TmaGmmaWarpSpecializedILi2ENS5_IJNS4_1CILi2EEENSA_ILi1EEESC_EEENS1_35KernelTmaWarpSpecializedCooperativeEEENS5_IJNSA_ILi128EEENSA_ILi80EEENSA_ILi256EEEEEENS_10bfloat16_tENS5_IJlSC_lEEESK_SL_NS4_8TiledMMAINS4_8MMA_AtomIJNS4_4SM904GMMA27MMA_64x16x16_F32BF16BF16_SSILNSP_5MajorE0ELSR_0ELNSP_7ScaleInE1ELSS_1EEEEEENS4_6LayoutISD_NS5_IJSC_NSA_ILi0EEESW_EEEEENS5_IJNS4_10UnderscoreESZ_SZ_EEEEENS4_13SM90_TMA_LOADENS4_14ComposedLayoutINS4_7SwizzleILi3ELi4ELi3EEENS4_18smem_ptr_flag_bitsILi16EEENSV_INS5_IJNSA_ILi8EEENSA_ILi64EEEEEENS5_IJS19_SC_EEEEEEEvNS4_8identityENS4_23SM90_TMA_LOAD_MULTICASTES1D_vS1E_EENS_8epilogue10collective6detail29Sm90TmaWarpSpecializedAdapterINS1I_15DefaultEpilogueISK_SL_SL_NS1H_6thread17LinearCombinationISK_Li1EffLNS1M_9ScaleType4KindE0ELNS_15FloatRoundStyleE2ESK_EENS1_15EpilogueDefaultEEEEEvvEEEEvNT_6ParamsE --------------------------
	.section	.nv.info._ZN7cutlass13device_kernelINS_4gemm6kernel13GemmUniversalIN4cute5tupleIJiiiiEEENS1_10collective13CollectiveMmaINS1_34MainloopSm90TmaGmmaWarpSpecializedILi2ENS5_IJNS4_1CILi2EEENSA_ILi1EEESC_EEENS1_35KernelTmaWarpSpecializedCooperativeEEENS5_IJNSA_ILi128EEENSA_ILi80EEENSA_ILi256EEEEEENS_10bfloat16_tENS5_IJlSC_lEEESK_SL_NS4_8TiledMMAINS4_8MMA_AtomIJNS4_4SM904GMMA27MMA_64x16x16_F32BF16BF16_SSILNSP_5MajorE0ELSR_0ELNSP_7ScaleInE1ELSS_1EEEEEENS4_6LayoutISD_NS5_IJSC_NSA_ILi0EEESW_EEEEENS5_IJNS4_10UnderscoreESZ_SZ_EEEEENS4_13SM90_TMA_LOADENS4_14ComposedLayoutINS4_7SwizzleILi3ELi4ELi3EEENS4_18smem_ptr_flag_bitsILi16EEENSV_INS5_IJNSA_ILi8EEENSA_ILi64EEEEEENS5_IJS19_SC_EEEEEEEvNS4_8identityENS4_23SM90_TMA_LOAD_MULTICASTES1D_vS1E_EENS_8epilogue10collective6detail29Sm90TmaWarpSpecializedAdapterINS1I_15DefaultEpilogueISK_SL_SL_NS1H_6thread17LinearCombinationISK_Li1EffLNS1M_9ScaleType4KindE0ELNS_15FloatRoundStyleE2ESK_EENS1_15EpilogueDefaultEEEEEvvEEEEvNT_6ParamsE,"",@"SHT_CUDA_INFO"
	.sectionflags	@""
	.align	4


	//----- nvinfo : EIATTR_CUDA_API_VERSION
	.align		4
        /*0000*/ 	.byte	0x04, 0x37
        /*0002*/ 	.short	(.L_21 - .L_20)
.L_20:
        /*0004*/ 	.word	0x00000082


	//----- nvinfo : EIATTR_KPARAM_INFO
	.align		4
.L_21:
        /*0008*/ 	.byte	0x04, 0x17
        /*000a*/ 	.short	(.L_23 - .L_22)
.L_22:
        /*000c*/ 	.word	0x00000000
        /*0010*/ 	.short	0x0000
        /*0012*/ 	.short	0x0070
        /*0014*/ 	.byte	0x00, 0xf0, 0x01, 0x10


	//----- nvinfo : EIATTR_SPARSE_MMA_MASK
	.align		4
.L_23:
        /*0018*/ 	.byte	0x03, 0x50
        /*001a*/ 	.short	0x0000


	//----- nvinfo : EIATTR_MAXREG_COUNT
	.align		4
        /*001c*/ 	.byte	0x03, 0x1b
        /*001e*/ 	.short	0x00a8


	//----- nvinfo : EIATTR_NUM_BARRIERS
	.align		4
        /*0020*/ 	.byte	0x02, 0x4c
        /*0022*/ 	.byte	0x01
	.zero		1


	//----- nvinfo : EIATTR_EXTERNS
	.align		4
        /*0024*/ 	.byte	0x04, 0x0f
        /*0026*/ 	.short	(.L_25 - .L_24)


	//   ....[0]....
	.align		4
.L_24:
        /*0028*/ 	.word	index@(__assertfail)


	//----- nvinfo : EIATTR_MERCURY_ISA_VERSION
	.align		4
.L_25:
        /*002c*/ 	.byte	0x03, 0x5f
        /*002e*/ 	.short	0x0101


	//----- nvinfo : EIATTR_INT_WARP_WIDE_INSTR_OFFSETS
	.align		4
        /*0030*/ 	.byte	0x04, 0x31
        /*0032*/ 	.short	(.L_27 - .L_26)


	//   ....[0]....
.L_26:
        /*0034*/ 	.word	0x00000440


	//   ....[1]....
        /*0038*/ 	.word	0x00000470


	//   ....[2]....
        /*003c*/ 	.word	0x00000630


	//   ....[3]....
        /*0040*/ 	.word	0x00005840


	//----- nvinfo : EIATTR_COOP_GROUP_MASK_REGIDS
	.align		4
.L_27:
        /*0044*/ 	.byte	0x04, 0x29
        /*0046*/ 	.short	(.L_29 - .L_28)


	//   ....[0]....
.L_28:
        /*0048*/ 	.word	0xffffffff


	//   ....[1]....
        /*004c*/ 	.word	0xffffffff


	//   ....[2]....
        /*0050*/ 	.word	0xffffffff


	//   ....[3]....
        /*0054*/ 	.word	0xffffffff


	//   ....[4]....
        /*0058*/ 	.word	0xffffffff


	//   ....[5]....
        /*005c*/ 	.word	0xffffffff


	//----- nvinfo : EIATTR_COOP_GROUP_INSTR_OFFSETS
	.align		4
.L_29:
        /*0060*/ 	.byte	0x04, 0x28
        /*0062*/ 	.short	(.L_31 - .L_30)


	//   ....[0]....
.L_30:
        /*0064*/ 	.word	0x00000060


	//   ....[1]....
        /*0068*/ 	.word	0x00000070


	//   ....[2]....
        /*006c*/ 	.word	0x00000130


	//   ....[3]....
        /*0070*/ 	.word	0x00000290


	//   ....[4]....
        /*0074*/ 	.word	0x000007b0


	//   ....[5]....
        /*0078*/ 	.word	0x000011f0


	//----- nvinfo : EIATTR_REG_RECONFIG
	.align		4
.L_31:
        /*007c*/ 	.byte	0x01, 0x54
	.zero		2


	//----- nvinfo : EIATTR_SYSCALL_OFFSETS
	.align		4
        /*0080*/ 	.byte	0x04, 0x46
        /*0082*/ 	.short	(.L_33 - .L_32)


	//   ....[0]....
.L_32:
        /*0084*/ 	.word	0x000013b0


	//----- nvinfo : EIATTR_MBARRIER_INSTR_OFFSETS
	.align		4
.L_33:
        /*0088*/ 	.byte	0x04, 0x39
        /*008a*/ 	.short	(.L_35 - .L_34)


	//   ....[0]....
.L_34:
        /*008c*/ 	.word	0x00000230
        /*0090*/ 	.word	0x000000ff
        /*0094*/ 	.word	0x00000000
        /*0098*/ 	.short	0x0100
        /*009a*/ 	.byte	0x08
	.zero		1


	//   ....[1]....
        /*009c*/ 	.word	0x00000240
        /*00a0*/ 	.word	0x000000ff
        /*00a4*/ 	.word	0x00000010
        /*00a8*/ 	.short	0x0100
        /*00aa*/ 	.byte	0x08
	.zero		1


	//   ....[2]....
        /*00ac*/ 	.word	0x00000250
        /*00b0*/ 	.word	0x000000ff
        /*00b4*/ 	.word	0x00000008
        /*00b8*/ 	.short	0x0100
        /*00ba*/ 	.byte	0x08
	.zero		1


	//   ....[3]....
        /*00bc*/ 	.word	0x00000260
        /*00c0*/ 	.word	0x000000ff
        /*00c4*/ 	.word	0x00000018
        /*00c8*/ 	.short	0x0100
        /*00ca*/ 	.byte	0x08
	.zero		1


	//   ....[4]....
        /*00cc*/ 	.word	0x000006b0
        /*00d0*/ 	.word	0x000000ff
        /*00d4*/ 	.word	0x00000030
        /*00d8*/ 	.short	0x0100
        /*00da*/ 	.byte	0x06
	.zero		1


	//   ....[5]....
        /*00dc*/ 	.word	0x00000740
        /*00e0*/ 	.word	0x000000ff
        /*00e4*/ 	.word	0x00000038
        /*00e8*/ 	.short	0x0100
        /*00ea*/ 	.byte	0x06
	.zero		1


	//   ....[6]....
        /*00ec*/ 	.word	0x00001470
        /*00f0*/ 	.word	0x00000003
        /*00f4*/ 	.word	0x00000000
        /*00f8*/ 	.short	0x010a
        /*00fa*/ 	.byte	0x3f
	.zero		1


	//   ....[7]....
        /*00fc*/ 	.word	0x000014b0
        /*0100*/ 	.word	0x00000003
        /*0104*/ 	.word	0x00000000
        /*0108*/ 	.short	0x010a
        /*010a*/ 	.byte	0x3f
	.zero		1


	//   ....[8]....
        /*010c*/ 	.word	0x00003700
        /*0110*/ 	.word	0x00000005
        /*0114*/ 	.word	0x00000000
        /*0118*/ 	.short	0x010a
        /*011a*/ 	.byte	0x3f
	.zero		1


	//   ....[9]....
        /*011c*/ 	.word	0x00003740
        /*0120*/ 	.word	0x00000005
        /*0124*/ 	.word	0x00000000
        /*0128*/ 	.short	0x010a
        /*012a*/ 	.byte	0x3f
	.zero		1


	//   ....[10]....
        /*012c*/ 	.word	0x000056e0
        /*0130*/ 	.word	0x00000005
        /*0134*/ 	.word	0x00000000
        /*0138*/ 	.short	0x0101
        /*013a*/ 	.byte	0x3f
	.zero		1


	//   ....[11]....
        /*013c*/ 	.word	0x000058c0
        /*0140*/ 	.word	0x00000003
        /*0144*/ 	.word	0x00000000
        /*0148*/ 	.short	0x0101
        /*014a*/ 	.byte	0x3f
	.zero		1


	//   ....[12]....
        /*014c*/ 	.word	0x000096d0
        /*0150*/ 	.word	0x00000014
        /*0154*/ 	.word	0x00000010
        /*0158*/ 	.short	0x010a
        /*015a*/ 	.byte	0x3f
	.zero		1


	//   ....[13]....
        /*015c*/ 	.word	0x00009cc0
        /*0160*/ 	.word	0x00000005
        /*0164*/ 	.word	0x00000038
        /*0168*/ 	.short	0x0101
        /*016a*/ 	.byte	0x3f
	.zero		1


	//   ....[14]....
        /*016c*/ 	.word	0x0000a3d0
        /*0170*/ 	.word	0x00000007
        /*0174*/ 	.word	0x00000000
        /*0178*/ 	.short	0x010a
        /*017a*/ 	.byte	0x3f
	.zero		1


	//   ....[15]....
        /*017c*/ 	.word	0x0000a450
        /*0180*/ 	.word	0x00000003
        /*0184*/ 	.word	0x00000000
        /*0188*/ 	.short	0x010a
        /*018a*/ 	.byte	0x3f
	.zero		1


	//   ....[16]....
        /*018c*/ 	.word	0x0000a4b0
        /*0190*/ 	.word	0x00000003
        /*0194*/ 	.word	0x00000000
        /*0198*/ 	.short	0x010a
        /*019a*/ 	.byte	0x3f
	.zero		1


	//   ....[17]....
        /*019c*/ 	.word	0x0000a500
        /*01a0*/ 	.word	0x00000005
        /*01a4*/ 	.word	0x00000000
        /*01a8*/ 	.short	0x010a
        /*01aa*/ 	.byte	0x3f
	.zero		1


	//   ....[18]....
        /*01ac*/ 	.word	0x0000a5d0
        /*01b0*/ 	.word	0x00000014
        /*01b4*/ 	.word	0x00000010
        /*01b8*/ 	.short	0x010a
        /*01ba*/ 	.byte	0x3f
	.zero		1


	//   ....[19]....
        /*01bc*/ 	.word	0x0000a6a0
        /*01c0*/ 	.word	0x00000007
        /*01c4*/ 	.word	0x00000000
        /*01c8*/ 	.short	0x010a
        /*01ca*/ 	.byte	0x3f
	.zero		1


	//----- nvinfo : EIATTR_NUM_MBARRIERS
	.align		4
.L_35:
        /*01cc*/ 	.byte	0x03, 0x38
        /*01ce*/ 	.short	0x0006


	//----- nvinfo : EIATTR_EXIT_INSTR_OFFSETS
	.align		4
        /*01d0*/ 	.byte	0x04, 0x1c
        /*01d2*/ 	.short	(.L_37 - .L_36)


	//   ....[0]....
.L_36:
        /*01d4*/ 	.word	0x00000910


	//   ....[1]....
        /*01d8*/ 	.word	0x00001120


	//   ....[2]....
        /*01dc*/ 	.word	0x00008e00


	//   ....[3]....
        /*01e0*/ 	.word	0x00009360


	//   ....[4]....
        /*01e4*/ 	.word	0x0000a4a0


	//----- nvinfo : EIATTR_MAX_THREADS
	.align		4
.L_37:
        /*01e8*/ 	.byte	0x04, 0x05
        /*01ea*/ 	.short	(.L_39 - .L_38)
.L_38:
        /*01ec*/ 	.word	0x00000180
        /*01f0*/ 	.word	0x00000001
        /*01f4*/ 	.word	0x00000001


	//----- nvinfo : EIATTR_CRS_STACK_SIZE
	.align		4
.L_39:
        /*01f8*/ 	.byte	0x04, 0x1e
        /*01fa*/ 	.short	(.L_41 - .L_40)
.L_40:
        /*01fc*/ 	.word	0x00000000


	//----- nvinfo : EIATTR_CBANK_PARAM_SIZE
	.align		4
.L_41:
        /*0200*/ 	.byte	0x03, 0x19
        /*0202*/ 	.short	0x0470


	//----- nvinfo : EIATTR_PARAM_CBANK
	.align		4
        /*0204*/ 	.byte	0x04, 0x0a
        /*0206*/ 	.short	(.L_43 - .L_42)
	.align		4
.L_42:
        /*0208*/ 	.word	index@(.nv.constant0._ZN7cutlass13device_kernelINS_4gemm6kernel13GemmUniversalIN4cute5tupleIJiiiiEEENS1_10collective13CollectiveMmaINS1_34MainloopSm90TmaGmmaWarpSpecializedILi2ENS5_IJNS4_1CILi2EEENSA_ILi1EEESC_EEENS1_35KernelTmaWarpSpecializedCooperativeEEENS5_IJNSA_ILi128EEENSA_ILi80EEENSA_ILi256EEEEEENS_10bfloat16_tENS5_IJlSC_lEEESK_SL_NS4_8TiledMMAINS4_8MMA_AtomIJNS4_4SM904GMMA27MMA_64x16x16_F32BF16BF16_SSILNSP_5MajorE0ELSR_0ELNSP_7ScaleInE1ELSS_1EEEEEENS4_6LayoutISD_NS5_IJSC_NSA_ILi0EEESW_EEEEENS5_IJNS4_10UnderscoreESZ_SZ_EEEEENS4_13SM90_TMA_LOADENS4_14ComposedLayoutINS4_7SwizzleILi3ELi4ELi3EEENS4_18smem_ptr_flag_bitsILi16EEENSV_INS5_IJNSA_ILi8EEENSA_ILi64EEEEEENS5_IJS19_SC_EEEEEEEvNS4_8identityENS4_23SM90_TMA_LOAD_MULTICASTES1D_vS1E_EENS_8epilogue10collective6detail29Sm90TmaWarpSpecializedAdapterINS1I_15DefaultEpilogueISK_SL_SL_NS1H_6thread17LinearCombinationISK_Li1EffLNS1M_9ScaleType4KindE0ELNS_15FloatRoundStyleE2ESK_EENS1_15EpilogueDefaultEEEEEvvEEEEvNT_6ParamsE)
        /*020c*/ 	.short	0x0210
        /*020e*/ 	.short	0x0470


	//----- nvinfo : EIATTR_SW_WAR
	.align		4
.L_43:
        /*0210*/ 	.byte	0x04, 0x36
        /*0212*/ 	.short	(.L_45 - .L_44)
.L_44:
        /*0214*/ 	.word	0x00000008
.L_45:


//--------------------- .nv.callgraph             --------------------------
	.section	.nv.callgraph,"",@"SHT_CUDA_CALLGRAPH"
	.align	4
	.sectionentsize	8
	.align		4
        /*0000*/ 	.word	0x00000000
	.align		4
        /*0004*/ 	.word	0xffffffff
	.align		4
        /*0008*/ 	.word	index@(_ZN7cutlass13device_kernelINS_4gemm6kernel13GemmUniversalIN4cute5tupleIJiiiiEEENS1_10collective13CollectiveMmaINS1_34MainloopSm90TmaGmmaWarpSpecializedILi2ENS5_IJNS4_1CILi2EEENSA_ILi1EEESC_EEENS1_35KernelTmaWarpSpecializedCooperativeEEENS5_IJNSA_ILi128EEENSA_ILi80EEENSA_ILi256EEEEEENS_10bfloat16_tENS5_IJlSC_lEEESK_SL_NS4_8TiledMMAINS4_8MMA_AtomIJNS4_4SM904GMMA27MMA_64x16x16_F32BF16BF16_SSILNSP_5MajorE0ELSR_0ELNSP_7ScaleInE1ELSS_1EEEEEENS4_6LayoutISD_NS5_IJSC_NSA_ILi0EEESW_EEEEENS5_IJNS4_10UnderscoreESZ_SZ_EEEEENS4_13SM90_TMA_LOADENS4_14ComposedLayoutINS4_7SwizzleILi3ELi4ELi3EEENS4_18smem_ptr_flag_bitsILi16EEENSV_INS5_IJNSA_ILi8EEENSA_ILi64EEEEEENS5_IJS19_SC_EEEEEEEvNS4_8identityENS4_23SM90_TMA_LOAD_MULTICASTES1D_vS1E_EENS_8epilogue10collective6detail29Sm90TmaWarpSpecializedAdapterINS1I_15DefaultEpilogueISK_SL_SL_NS1H_6thread17LinearCombinationISK_Li1EffLNS1M_9ScaleType4KindE0ELNS_15FloatRoundStyleE2ESK_EENS1_15EpilogueDefaultEEEEEvvEEEEvNT_6ParamsE)
	.align		4
        /*000c*/ 	.word	index@(__assertfail)
	.align		4
        /*0010*/ 	.word	0x00000000
	.align		4
        /*0014*/ 	.word	0xfffffffe
	.align		4
        /*0018*/ 	.word	0x00000000
	.align		4
        /*001c*/ 	.word	0xfffffffd
	.align		4
        /*0020*/ 	.word	0x00000000
	.align		4
        /*0024*/ 	.word	0xfffffffc


//--------------------- .nv.constant4             --------------------------
	.section	.nv.constant4,"a",@progbits
	.align	8
	.align		8
.nv.constant4:
        /*0000*/ 	.dword	__assertfail
	.align		8
        /*0008*/ 	.dword	__unnamed_1
	.align		8
        /*0010*/ 	.dword	_ZN40_INTERNAL_babbf7cf_4_k_cu_e15bab05_130284cuda3std3__45__cpo5beginE
	.align		8
        /*0018*/ 	.dword	_ZN40_INTERNAL_babbf7cf_4_k_cu_e15bab05_130284cuda3std3__45__cpo3endE
	.align		8
        /*0020*/ 	.dword	_ZN40_INTERNAL_babbf7cf_4_k_cu_e15bab05_130284cuda3std3__45__cpo6cbeginE
	.align		8
        /*0028*/ 	.dword	_ZN40_INTERNAL_babbf7cf_4_k_cu_e15bab05_130284cuda3std3__45__cpo4cendE
	.align		8
        /*0030*/ 	.dword	_ZN40_INTERNAL_babbf7cf_4_k_cu_e15bab05_130284cuda3std3__442_GLOBAL__N__babbf7cf_4_k_cu_e15bab05_130286ignoreE
	.align		8
        /*0038*/ 	.dword	_ZN40_INTERNAL_babbf7cf_4_k_cu_e15bab05_130284cuda3std3__419piecewise_constructE
	.align		8
        /*0040*/ 	.dword	_ZN40_INTERNAL_babbf7cf_4_k_cu_e15bab05_130284cuda3std3__48in_placeE
	.align		8
        /*0048*/ 	.dword	_ZN40_INTERNAL_babbf7cf_4_k_cu_e15bab05_130284cuda3std6ranges3__45__cpo4swapE
	.align		8
        /*0050*/ 	.dword	_ZN40_INTERNAL_babbf7cf_4_k_cu_e15bab05_130284cuda3std6ranges3__45__cpo9iter_moveE
	.align		8
        /*0058*/ 	.dword	_ZN40_INTERNAL_babbf7cf_4_k_cu_e15bab05_130284cute7productE
	.align		8
        /*0060*/ 	.dword	_ZN40_INTERNAL_babbf7cf_4_k_cu_e15bab05_130284cute1_E
	.align		8
        /*0068*/ 	.dword	$str$22
	.align		8
        /*0070*/ 	.dword	$str$23


//--------------------- .text._ZN7cutlass13device_kernelINS_4gemm6kernel13GemmUniversalIN4cute5tupleIJiiiiEEENS1_10collective13CollectiveMmaINS1_34MainloopSm90TmaGmmaWarpSpecializedILi2ENS5_IJNS4_1CILi2EEENSA_ILi1EEESC_EEENS1_35KernelTmaWarpSpecializedCooperativeEEENS5_IJNSA_ILi128EEENSA_ILi80EEENSA_ILi256EEEEEENS_10bfloat16_tENS5_IJlSC_lEEESK_SL_NS4_8TiledMMAINS4_8MMA_AtomIJNS4_4SM904GMMA27MMA_64x16x16_F32BF16BF16_SSILNSP_5MajorE0ELSR_0ELNSP_7ScaleInE1ELSS_1EEEEEENS4_6LayoutISD_NS5_IJSC_NSA_ILi0EEESW_EEEEENS5_IJNS4_10UnderscoreESZ_SZ_EEEEENS4_13SM90_TMA_LOADENS4_14ComposedLayoutINS4_7SwizzleILi3ELi4ELi3EEENS4_18smem_ptr_flag_bitsILi16EEENSV_INS5_IJNSA_ILi8EEENSA_ILi64EEEEEENS5_IJS19_SC_EEEEEEEvNS4_8identityENS4_23SM90_TMA_LOAD_MULTICASTES1D_vS1E_EENS_8epilogue10collective6detail29Sm90TmaWarpSpecializedAdapterINS1I_15DefaultEpilogueISK_SL_SL_NS1H_6thread17LinearCombinationISK_Li1EffLNS1M_9ScaleType4KindE0ELNS_15FloatRoundStyleE2ESK_EENS1_15EpilogueDefaultEEEEEvvEEEEvNT_6ParamsE --------------------------
	.section	.text._ZN7cutlass13device_kernelINS_4gemm6kernel13GemmUniversalIN4cute5tupleIJiiiiEEENS1_10collective13CollectiveMmaINS1_34MainloopSm90TmaGmmaWarpSpecializedILi2ENS5_IJNS4_1CILi2EEENSA_ILi1EEESC_EEENS1_35KernelTmaWarpSpecializedCooperativeEEENS5_IJNSA_ILi128EEENSA_ILi80EEENSA_ILi256EEEEEENS_10bfloat16_tENS5_IJlSC_lEEESK_SL_NS4_8TiledMMAINS4_8MMA_AtomIJNS4_4SM904GMMA27MMA_64x16x16_F32BF16BF16_SSILNSP_5MajorE0ELSR_0ELNSP_7ScaleInE1ELSS_1EEEEEENS4_6LayoutISD_NS5_IJSC_NSA_ILi0EEESW_EEEEENS5_IJNS4_10UnderscoreESZ_SZ_EEEEENS4_13SM90_TMA_LOADENS4_14ComposedLayoutINS4_7SwizzleILi3ELi4ELi3EEENS4_18smem_ptr_flag_bitsILi16EEENSV_INS5_IJNSA_ILi8EEENSA_ILi64EEEEEENS5_IJS19_SC_EEEEEEEvNS4_8identityENS4_23SM90_TMA_LOAD_MULTICASTES1D_vS1E_EENS_8epilogue10collective6detail29Sm90TmaWarpSpecializedAdapterINS1I_15DefaultEpilogueISK_SL_SL_NS1H_6thread17LinearCombinationISK_Li1EffLNS1M_9ScaleType4KindE0ELNS_15FloatRoundStyleE2ESK_EENS1_15EpilogueDefaultEEEEEvvEEEEvNT_6ParamsE,"ax",@progbits
	.align	128
.text._ZN7cutlass13device_kernelINS_4gemm6kernel13GemmUniversalIN4cute5tupleIJiiiiEEENS1_10collective13CollectiveMmaINS1_34MainloopSm90TmaGmmaWarpSpecializedILi2ENS5_IJNS4_1CILi2EEENSA_ILi1EEESC_EEENS1_35KernelTmaWarpSpecializedCooperativeEEENS5_IJNSA_ILi128EEENSA_ILi80EEENSA_ILi256EEEEEENS_10bfloat16_tENS5_IJlSC_lEEESK_SL_NS4_8TiledMMAINS4_8MMA_AtomIJNS4_4SM904GMMA27MMA_64x16x16_F32BF16BF16_SSILNSP_5MajorE0ELSR_0ELNSP_7ScaleInE1ELSS_1EEEEEENS4_6LayoutISD_NS5_IJSC_NSA_ILi0EEESW_EEEEENS5_IJNS4_10UnderscoreESZ_SZ_EEEEENS4_13SM90_TMA_LOADENS4_14ComposedLayoutINS4_7SwizzleILi3ELi4ELi3EEENS4_18smem_ptr_flag_bitsILi16EEENSV_INS5_IJNSA_ILi8EEENSA_ILi64EEEEEENS5_IJS19_SC_EEEEEEEvNS4_8identityENS4_23SM90_TMA_LOAD_MULTICASTES1D_vS1E_EENS_8epilogue10collective6detail29Sm90TmaWarpSpecializedAdapterINS1I_15DefaultEpilogueISK_SL_SL_NS1H_6thread17LinearCombinationISK_Li1EffLNS1M_9ScaleType4KindE0ELNS_15FloatRoundStyleE2ESK_EENS1_15EpilogueDefaultEEEEEvvEEEEvNT_6ParamsE:
        .type           _ZN7cutlass13device_kernelINS_4gemm6kernel13GemmUniversalIN4cute5tupleIJiiiiEEENS1_10collective13CollectiveMmaINS1_34MainloopSm90TmaGmmaWarpSpecializedILi2ENS5_IJNS4_1CILi2EEENSA_ILi1EEESC_EEENS1_35KernelTmaWarpSpecializedCooperativeEEENS5_IJNSA_ILi128EEENSA_ILi80EEENSA_ILi256EEEEEENS_10bfloat16_tENS5_IJlSC_lEEESK_SL_NS4_8TiledMMAINS4_8MMA_AtomIJNS4_4SM904GMMA27MMA_64x16x16_F32BF16BF16_SSILNSP_5MajorE0ELSR_0ELNSP_7ScaleInE1ELSS_1EEEEEENS4_6LayoutISD_NS5_IJSC_NSA_ILi0EEESW_EEEEENS5_IJNS4_10UnderscoreESZ_SZ_EEEEENS4_13SM90_TMA_LOADENS4_14ComposedLayoutINS4_7SwizzleILi3ELi4ELi3EEENS4_18smem_ptr_flag_bitsILi16EEENSV_INS5_IJNSA_ILi8EEENSA_ILi64EEEEEENS5_IJS19_SC_EEEEEEEvNS4_8identityENS4_23SM90_TMA_LOAD_MULTICASTES1D_vS1E_EENS_8epilogue10collective6detail29Sm90TmaWarpSpecializedAdapterINS1I_15DefaultEpilogueISK_SL_SL_NS1H_6thread17LinearCombinationISK_Li1EffLNS1M_9ScaleType4KindE0ELNS_15FloatRoundStyleE2ESK_EENS1_15EpilogueDefaultEEEEEvvEEEEvNT_6ParamsE,@function
        .size           _ZN7cutlass13device_kernelINS_4gemm6kernel13GemmUniversalIN4cute5tupleIJiiiiEEENS1_10collective13CollectiveMmaINS1_34MainloopSm90TmaGmmaWarpSpecializedILi2ENS5_IJNS4_1CILi2EEENSA_ILi1EEESC_EEENS1_35KernelTmaWarpSpecializedCooperativeEEENS5_IJNSA_ILi128EEENSA_ILi80EEENSA_ILi256EEEEEENS_10bfloat16_tENS5_IJlSC_lEEESK_SL_NS4_8TiledMMAINS4_8MMA_AtomIJNS4_4SM904GMMA27MMA_64x16x16_F32BF16BF16_SSILNSP_5MajorE0ELSR_0ELNSP_7ScaleInE1ELSS_1EEEEEENS4_6LayoutISD_NS5_IJSC_NSA_ILi0EEESW_EEEEENS5_IJNS4_10UnderscoreESZ_SZ_EEEEENS4_13SM90_TMA_LOADENS4_14ComposedLayoutINS4_7SwizzleILi3ELi4ELi3EEENS4_18smem_ptr_flag_bitsILi16EEENSV_INS5_IJNSA_ILi8EEENSA_ILi64EEEEEENS5_IJS19_SC_EEEEEEEvNS4_8identityENS4_23SM90_TMA_LOAD_MULTICASTES1D_vS1E_EENS_8epilogue10collective6detail29Sm90TmaWarpSpecializedAdapterINS1I_15DefaultEpilogueISK_SL_SL_NS1H_6thread17LinearCombinationISK_Li1EffLNS1M_9ScaleType4KindE0ELNS_15FloatRoundStyleE2ESK_EENS1_15EpilogueDefaultEEEEEvvEEEEvNT_6ParamsE,(.L_x_145 - _ZN7cutlass13device_kernelINS_4gemm6kernel13GemmUniversalIN4cute5tupleIJiiiiEEENS1_10collective13CollectiveMmaINS1_34MainloopSm90TmaGmmaWarpSpecializedILi2ENS5_IJNS4_1CILi2EEENSA_ILi1EEESC_EEENS1_35KernelTmaWarpSpecializedCooperativeEEENS5_IJNSA_ILi128EEENSA_ILi80EEENSA_ILi256EEEEEENS_10bfloat16_tENS5_IJlSC_lEEESK_SL_NS4_8TiledMMAINS4_8MMA_AtomIJNS4_4SM904GMMA27MMA_64x16x16_F32BF16BF16_SSILNSP_5MajorE0ELSR_0ELNSP_7ScaleInE1ELSS_1EEEEEENS4_6LayoutISD_NS5_IJSC_NSA_ILi0EEESW_EEEEENS5_IJNS4_10UnderscoreESZ_SZ_EEEEENS4_13SM90_TMA_LOADENS4_14ComposedLayoutINS4_7SwizzleILi3ELi4ELi3EEENS4_18smem_ptr_flag_bitsILi16EEENSV_INS5_IJNSA_ILi8EEENSA_ILi64EEEEEENS5_IJS19_SC_EEEEEEEvNS4_8identityENS4_23SM90_TMA_LOAD_MULTICASTES1D_vS1E_EENS_8epilogue10collective6detail29Sm90TmaWarpSpecializedAdapterINS1I_15DefaultEpilogueISK_SL_SL_NS1H_6thread17LinearCombinationISK_Li1EffLNS1M_9ScaleType4KindE0ELNS_15FloatRoundStyleE2ESK_EENS1_15EpilogueDefaultEEEEEvvEEEEvNT_6ParamsE)
        .other          _ZN7cutlass13device_kernelINS_4gemm6kernel13GemmUniversalIN4cute5tupleIJiiiiEEENS1_10collective13CollectiveMmaINS1_34MainloopSm90TmaGmmaWarpSpecializedILi2ENS5_IJNS4_1CILi2EEENSA_ILi1EEESC_EEENS1_35KernelTmaWarpSpecializedCooperativeEEENS5_IJNSA_ILi128EEENSA_ILi80EEENSA_ILi256EEEEEENS_10bfloat16_tENS5_IJlSC_lEEESK_SL_NS4_8TiledMMAINS4_8MMA_AtomIJNS4_4SM904GMMA27MMA_64x16x16_F32BF16BF16_SSILNSP_5MajorE0ELSR_0ELNSP_7ScaleInE1ELSS_1EEEEEENS4_6LayoutISD_NS5_IJSC_NSA_ILi0EEESW_EEEEENS5_IJNS4_10UnderscoreESZ_SZ_EEEEENS4_13SM90_TMA_LOADENS4_14ComposedLayoutINS4_7SwizzleILi3ELi4ELi3EEENS4_18smem_ptr_flag_bitsILi16EEENSV_INS5_IJNSA_ILi8EEENSA_ILi64EEEEEENS5_IJS19_SC_EEEEEEEvNS4_8identityENS4_23SM90_TMA_LOAD_MULTICASTES1D_vS1E_EENS_8epilogue10collective6detail29Sm90TmaWarpSpecializedAdapterINS1I_15DefaultEpilogueISK_SL_SL_NS1H_6thread17LinearCombinationISK_Li1EffLNS1M_9ScaleType4KindE0ELNS_15FloatRoundStyleE2ESK_EENS1_15EpilogueDefaultEEEEEvvEEEEvNT_6ParamsE,@"STO_CUDA_ENTRY STV_DEFAULT"
_ZN7cutlass13device_kernelINS_4gemm6kernel13GemmUniversalIN4cute5tupleIJiiiiEEENS1_10collective13CollectiveMmaINS1_34MainloopSm90TmaGmmaWarpSpecializedILi2ENS5_IJNS4_1CILi2EEENSA_ILi1EEESC_EEENS1_35KernelTmaWarpSpecializedCooperativeEEENS5_IJNSA_ILi128EEENSA_ILi80EEENSA_ILi256EEEEEENS_10bfloat16_tENS5_IJlSC_lEEESK_SL_NS4_8TiledMMAINS4_8MMA_AtomIJNS4_4SM904GMMA27MMA_64x16x16_F32BF16BF16_SSILNSP_5MajorE0ELSR_0ELNSP_7ScaleInE1ELSS_1EEEEEENS4_6LayoutISD_NS5_IJSC_NSA_ILi0EEESW_EEEEENS5_IJNS4_10UnderscoreESZ_SZ_EEEEENS4_13SM90_TMA_LOADENS4_14ComposedLayoutINS4_7SwizzleILi3ELi4ELi3EEENS4_18smem_ptr_flag_bitsILi16EEENSV_INS5_IJNSA_ILi8EEENSA_ILi64EEEEEENS5_IJS19_SC_EEEEEEEvNS4_8identityENS4_23SM90_TMA_LOAD_MULTICASTES1D_vS1E_EENS_8epilogue10collective6detail29Sm90TmaWarpSpecializedAdapterINS1I_15DefaultEpilogueISK_SL_SL_NS1H_6thread17LinearCombinationISK_Li1EffLNS1M_9ScaleType4KindE0ELNS_15FloatRoundStyleE2ESK_EENS1_15EpilogueDefaultEEEEEvvEEEEvNT_6ParamsE:
[----:B------:R-:W0:Y:S01]  /*0000*/  LDC R1, c[0x0][0x28] ;  /* 0x00000a00ff017b82 */ /* 0x000e220000000800 */
[----:B------:R-:W1:Y:S01]  /*0010*/  S2R R18, SR_TID.X ;  /* 0x0000000000127919 */ /* 0x000e620000002100 */
[----:B------:R-:W-:Y:S01]  /*0020*/  ELECT P0, URZ, PT ;  /* 0x00000000003f782f */ /* 0x000fe20003800000 */
[----:B------:R-:W-:Y:S01]  /*0030*/  BSSY B0, `(.L_x_0) ;  /* 0x000000f000007945 */ /* 0x000fe20003800000 */
[--C-:B-1----:R-:W-:Y:S02]  /*0040*/  SHF.R.U32.HI R0, RZ, 0x5, R18.reuse ;  /* 0x00000005ff007819 */ /* 0x102fe40000011612 */
[----:B------:R-:W-:-:S03]  /*0050*/  SHF.R.U32.HI R3, RZ, 0x7, R18 ;  /* 0x00000007ff037819 */ /* 0x000fc60000011612 */
[----:B------:R-:W1:Y:S04]  /*0060*/  SHFL.IDX PT, R2, R0, RZ, 0x1f ;  /* 0x00001fff00027589 */ /* 0x000e6800000e0000 */
[----:B------:R2:W3:Y:S01]  /*0070*/  SHFL.IDX PT, R5, R3, RZ, 0x1f ;  /* 0x00001fff03057589 */ /* 0x0004e200000e0000 */
[----:B-1----:R-:W-:-:S13]  /*0080*/  ISETP.NE.OR P0, PT, R2, RZ, !P0 ;  /* 0x000000ff0200720c */ /* 0x002fda0004705670 */
[----:B0-23--:R-:W-:Y:S05]  /*0090*/  @P0 BRA `(.L_x_1) ;  /* 0x0000000000200947 */ /* 0x00dfea0003800000 */
[----:B------:R-:W-:Y:S02]  /*00a0*/  ULDC.64 UR4, c[0x0][0x198] ;  /* 0x0000660000047ab9 */ /* 0x000fe40000000a00 */
[----:B------:R-:W-:Y:S02]  /*00b0*/  UIADD3 UR6, UP0, UR4, 0xf0, URZ ;  /* 0x000000f004067890 */ /* 0x000fe4000ff1e03f */
[----:B------:R-:W-:Y:S02]  /*00c0*/  UIADD3 UR4, UP1, UR4, 0x1f0, URZ ;  /* 0x000001f004047890 */ /* 0x000fe4000ff3e03f */
[----:B------:R-:W-:Y:S02]  /*00d0*/  UIADD3.X UR7, URZ, UR5, URZ, UP0, !UPT ;  /* 0x000000053f077290 */ /* 0x000fe400087fe43f */
[----:B------:R-:W-:-:S07]  /*00e0*/  UIADD3.X UR5, URZ, UR5, URZ, UP1, !UPT ;  /* 0x000000053f057290 */ /* 0x000fce0008ffe43f */
[----:B------:R0:W-:Y:S02]  /*00f0*/  UTMACCTL.PF [UR6] ;  /* 0x00000000060079b9 */ /* 0x0001e40008040000 */
[----:B------:R0:W-:Y:S02]  /*0100*/  UTMACCTL.PF [UR4] ;  /* 0x00000000040079b9 */ /* 0x0001e40008040000 */
[----:B0-----:R-:W-:Y:S01]  /*0110*/  NOP ;  /* 0x0000000000007918 */ /* 0x001fe20000000000 */
.L_x_1:
[----:B------:R-:W-:Y:S05]  /*0120*/  BSYNC B0 ;  /* 0x0000000000007941 */ /* 0x000fea0003800000 */
.L_x_0:
[----:B------:R-:W0:Y:S02]  /*0130*/  SHFL.IDX PT, R3, R0, RZ, 0x1f ;  /* 0x00001fff00037589 */ /* 0x000e2400000e0000 */
[----:B0-----:R-:W-:-:S13]  /*0140*/  ISETP.NE.AND P0, PT, R3, RZ, PT ;  /* 0x000000ff0300720c */ /* 0x001fda0003f05270 */
[----:B------:R-:W-:Y:S05]  /*0150*/  @P0 BRA `(.L_x_2) ;  /* 0x0000000000480947 */ /* 0x000fea0003800000 */
[----:B------:R-:W0:Y:S01]  /*0160*/  S2UR UR8, SR_CgaCtaId ;  /* 0x00000000000879c3 */ /* 0x000e220000008800 */
[----:B------:R-:W-:Y:S01]  /*0170*/  UMOV UR4, 0x400 ;  /* 0x0000040000047882 */ /* 0x000fe20000000000 */
[----:B------:R-:W-:Y:S01]  /*0180*/  UMOV UR5, 0x1 ;  /* 0x0000000100057882 */ /* 0x000fe20000000000 */
[----:B------:R-:W-:Y:S01]  /*0190*/  UMOV UR6, 0x4 ;  /* 0x0000000400067882 */ /* 0x000fe20000000000 */
[----:B------:R-:W-:Y:S01]  /*01a0*/  ELECT P0, URZ, PT ;  /* 0x00000000003f782f */ /* 0x000fe20003800000 */
[----:B------:R-:W-:-:S04]  /*01b0*/  UIADD3 UR6, -UR6, 0x100000, URZ ;  /* 0x0010000006067890 */ /* 0x000fc8000fffe13f */
[----:B------:R-:W-:Y:S02]  /*01c0*/  USHF.L.U32 UR7, UR6, 0xb, URZ ;  /* 0x0000000b06077899 */ /* 0x000fe4000800063f */
[----:B------:R-:W-:Y:S02]  /*01d0*/  USHF.L.U32 UR6, UR6, 0x1, URZ ;  /* 0x0000000106067899 */ /* 0x000fe4000800063f */
[----:B0-----:R-:W-:Y:S02]  /*01e0*/  ULEA UR8, UR8, UR4, 0x18 ;  /* 0x0000000408087291 */ /* 0x001fe4000f8ec03f */
[----:B------:R-:W-:-:S04]  /*01f0*/  UIADD3 UR4, -UR5, 0x100000, URZ ;  /* 0x0010000005047890 */ /* 0x000fc8000fffe13f */
[----:B------:R-:W-:Y:S02]  /*0200*/  USHF.L.U32 UR5, UR4, 0xb, URZ ;  /* 0x0000000b04057899 */ /* 0x000fe4000800063f */
[----:B------:R-:W-:Y:S01]  /*0210*/  USHF.L.U32 UR4, UR4, 0x1, URZ ;  /* 0x0000000104047899 */ /* 0x000fe2000800063f */
[----:B------:R-:W0:Y:S11]  /*0220*/  FENCE.VIEW.ASYNC.S ;  /* 0x00000000000073c6 */ /* 0x000e360000000000 */
[----:B0-----:R0:W1:Y:S01]  /*0230*/  SYNCS.EXCH.64 URZ, [UR8], UR4 ;  /* 0x00000004083f75b2 */ /* 0x0010620008000100 */
[----:B------:R0:W2:Y:S01]  /*0240*/  SYNCS.EXCH.64 URZ, [UR8+0x10], UR6 ;  /* 0x00001006083f75b2 */ /* 0x0000a20008000100 */
[----:B------:R0:W3:Y:S01]  /*0250*/  SYNCS.EXCH.64 URZ, [UR8+0x8], UR4 ;  /* 0x00000804083f75b2 */ /* 0x0000e20008000100 */
[----:B------:R0:W4:Y:S01]  /*0260*/  SYNCS.EXCH.64 URZ, [UR8+0x18], UR6 ;  /* 0x00001806083f75b2 */ /* 0x0001220008000100 */
[----:B------:R-:W-:Y:S01]  /*0270*/  NOP ;  /* 0x0000000000007918 */ /* 0x000fe20000000000 */
.L_x_2:
[----:B------:R-:W-:Y:S01]  /*0280*/  SHF.R.S32.HI R7, RZ, 0x1f, R18 ;  /* 0x0000001fff077819 */ /* 0x000fe20000011412 */
[----:B------:R-:W5:Y:S01]  /*0290*/  SHFL.IDX PT, R0, R0, RZ, 0x1f ;  /* 0x00001fff00007589 */ /* 0x000f6200000e0000 */
[----:B0-----:R-:W0:Y:S01]  /*02a0*/  S2UR UR8, SR_CTAID.X ;  /* 0x00000000000879c3 */ /* 0x001e220000002500 */
[----:B------:R-:W-:Y:S02]  /*02b0*/  ELECT P0, URZ, PT ;  /* 0x00000000003f782f */ /* 0x000fe40003800000 */
[----:B------:R-:W-:Y:S01]  /*02c0*/  LEA.HI R7, R7, R18, RZ, 0x7 ;  /* 0x0000001207077211 */ /* 0x000fe200078f38ff */
[----:B------:R-:W1:Y:S01]  /*02d0*/  S2R R4, SR_CTAID.Y ;  /* 0x0000000000047919 */ /* 0x000e620000002600 */
[----:B------:R-:W-:Y:S01]  /*02e0*/  SHF.R.S32.HI R8, RZ, 0x1f, R3 ;  /* 0x0000001fff087819 */ /* 0x000fe20000011403 */
[----:B------:R-:W-:Y:S01]  /*02f0*/  ULDC UR4, c[0x0][0x150] ;  /* 0x0000540000047ab9 */ /* 0x000fe20000000800 */
[----:B------:R-:W-:Y:S01]  /*0300*/  LOP3.LUT R7, R7, 0xffffff80, RZ, 0xc0, !PT ;  /* 0xffffff8007077812 */ /* 0x000fe200078ec0ff */
[----:B------:R-:W-:Y:S01]  /*0310*/  NOP ;  /* 0x0000000000007918 */ /* 0x000fe20000000000 */
[----:B------:R-:W-:Y:S01]  /*0320*/  LEA.HI R8, R8, R3, RZ, 0x2 ;  /* 0x0000000308087211 */ /* 0x000fe200078f10ff */
[----:B------:R-:W2:Y:S01]  /*0330*/  LDC R10, c[0x0][0x144] ;  /* 0x00005100ff0a7b82 */ /* 0x000ea20000000800 */
[----:B------:R-:W-:Y:S01]  /*0340*/  NOP ;  /* 0x0000000000007918 */ /* 0x000fe20000000000 */
[----:B------:R-:W-:Y:S01]  /*0350*/  IMAD.IADD R6, R18, 0x1, -R7 ;  /* 0x0000000112067824 */ /* 0x000fe200078e0a07 */
[----:B------:R-:W-:Y:S01]  /*0360*/  LOP3.LUT R8, R8, 0x3ffffffc, RZ, 0xc0, !PT ;  /* 0x3ffffffc08087812 */ /* 0x000fe200078ec0ff */
[----:B------:R-:W-:Y:S01]  /*0370*/  IMAD.MOV.U32 R23, RZ, RZ, 0x1 ;  /* 0x00000001ff177424 */ /* 0x000fe200078e00ff */
[----:B------:R-:W-:-:S02]  /*0380*/  ISETP.NE.AND P3, PT, R5, RZ, PT ;  /* 0x000000ff0500720c */ /* 0x000fc40003f65270 */
[----:B------:R-:W-:Y:S01]  /*0390*/  SHF.R.S32.HI R7, RZ, 0x1f, R6 ;  /* 0x0000001fff077819 */ /* 0x000fe20000011406 */
[----:B------:R-:W-:Y:S01]  /*03a0*/  IMAD.IADD R8, R3, 0x1, -R8 ;  /* 0x0000000103087824 */ /* 0x000fe200078e0a08 */
[----:B------:R-:W3:Y:S02]  /*03b0*/  LDC R13, c[0x0][0x140] ;  /* 0x00005000ff0d7b82 */ /* 0x000ee40000000800 */
[----:B------:R-:W-:Y:S02]  /*03c0*/  LEA.HI R7, R7, R6, RZ, 0x3 ;  /* 0x0000000607077211 */ /* 0x000fe400078f18ff */
[----:B-----5:R-:W-:Y:S02]  /*03d0*/  ISETP.NE.OR P0, PT, R0, RZ, !P0 ;  /* 0x000000ff0000720c */ /* 0x020fe40004705670 */
[--C-:B------:R-:W-:Y:S02]  /*03e0*/  SHF.R.S32.HI R0, RZ, 0x3, R7.reuse ;  /* 0x00000003ff007819 */ /* 0x100fe40000011407 */
[----:B------:R-:W-:-:S02]  /*03f0*/  SHF.R.S32.HI R7, RZ, 0x1f, R7 ;  /* 0x0000001fff077819 */ /* 0x000fc40000011407 */
[----:B0-----:R-:W-:Y:S02]  /*0400*/  I2FP.F32.U32 R9, UR8 ;  /* 0x0000000800097c45 */ /* 0x001fe40008201000 */
[----:B------:R-:W-:-:S03]  /*0410*/  LEA.HI R7, R7, R0, RZ, 0x2 ;  /* 0x0000000007077211 */ /* 0x000fc600078f10ff */
[----:B------:R-:W-:Y:S01]  /*0420*/  FMUL R9, R9, UR4 ;  /* 0x0000000409097c20 */ /* 0x000fe20008400000 */
[----:B------:R-:W-:Y:S01]  /*0430*/  LOP3.LUT R7, R7, 0xfffffffc, RZ, 0xc0, !PT ;  /* 0xfffffffc07077812 */ /* 0x000fe200078ec0ff */
[----:B------:R-:W-:Y:S01]  /*0440*/  VOTEU.ALL UP0, P0 ;  /* 0x00000000003f7886 */ /* 0x000fe20000000000 */
[----:B-1----:R-:W-:Y:S01]  /*0450*/  I2FP.F32.U32 R3, R4 ;  /* 0x0000000400037245 */ /* 0x002fe20000201000 */
[----:B------:R-:W-:Y:S01]  /*0460*/  ULDC UR4, c[0x0][0x154] ;  /* 0x0000550000047ab9 */ /* 0x000fe20000000800 */
[----:B------:R-:W-:Y:S01]  /*0470*/  VOTEU.ALL UP1, P0 ;  /* 0x00000000003f7886 */ /* 0x000fe20000020000 */
[----:B------:R-:W0:Y:S01]  /*0480*/  F2I.U32.TRUNC.NTZ R9, R9 ;  /* 0x0000000900097305 */ /* 0x000e22000020f000 */
[----:B------:R-:W-:Y:S01]  /*0490*/  IMAD.IADD R7, R0, 0x1, -R7 ;  /* 0x0000000100077824 */ /* 0x000fe200078e0a07 */
[----:B------:R-:W1:Y:S01]  /*04a0*/  @!UP0 S2UR UR7, SR_CgaCtaId ;  /* 0x00000000000789c3 */ /* 0x000e620000008800 */
[----:B------:R-:W-:Y:S01]  /*04b0*/  FMUL R12, R3, UR4 ;  /* 0x00000004030c7c20 */ /* 0x000fe20008400000 */
[----:B------:R-:W-:Y:S01]  /*04c0*/  UMOV UR4, 0x20 ;  /* 0x0000002000047882 */ /* 0x000fe20000000000 */
[----:B------:R-:W-:Y:S01]  /*04d0*/  IMAD R8, R8, 0x4, R7 ;  /* 0x0000000408087824 */ /* 0x000fe200078e0207 */
[----:B------:R-:W-:Y:S01]  /*04e0*/  @!UP0 UMOV UR6, 0x400 ;  /* 0x0000040000068882 */ /* 0x000fe20000000000 */
[----:B------:R-:W-:-:S04]  /*04f0*/  @!UP0 UIADD3 UR4, -UR4, 0x100000, URZ ;  /* 0x0010000004048890 */ /* 0x000fc8000fffe13f */
[----:B------:R-:W-:Y:S02]  /*0500*/  @!UP0 USHF.L.U32 UR5, UR4, 0xb, URZ ;  /* 0x0000000b04058899 */ /* 0x000fe4000800063f */
[----:B------:R-:W-:Y:S01]  /*0510*/  @!UP0 USHF.L.U32 UR4, UR4, 0x1, URZ ;  /* 0x0000000104048899 */ /* 0x000fe2000800063f */
[----:B---3--:R-:W-:Y:S01]  /*0520*/  ISETP.EQ.U32.AND P2, PT, R13, 0x1, PT ;  /* 0x000000010d00780c */ /* 0x008fe20003f42070 */
[----:B------:R-:W3:Y:S01]  /*0530*/  F2I.U32.TRUNC.NTZ R12, R12 ;  /* 0x0000000c000c7305 */ /* 0x000ee2000020f000 */
[----:B------:R-:W-:Y:S01]  /*0540*/  LEA.HI R0, R8, R8, RZ, 0x1 ;  /* 0x0000000808007211 */ /* 0x000fe200078f08ff */
[----:B------:R-:W5:Y:S03]  /*0550*/  LDC R7, c[0x0][0x148] ;  /* 0x00005200ff077b82 */ /* 0x000f660000000800 */
[----:B------:R-:W-:Y:S01]  /*0560*/  LOP3.LUT R11, R0, 0xfffffffe, RZ, 0xc0, !PT ;  /* 0xfffffffe000b7812 */ /* 0x000fe200078ec0ff */
[----:B0-----:R-:W-:Y:S01]  /*0570*/  IMAD.MOV R15, RZ, RZ, -R9 ;  /* 0x000000ffff0f7224 */ /* 0x001fe200078e0a09 */
[----:B------:R-:W-:-:S03]  /*0580*/  SHF.R.S32.HI R9, RZ, 0x1f, R2 ;  /* 0x0000001fff097819 */ /* 0x000fc60000011402 */
[----:B--2---:R-:W-:Y:S01]  /*0590*/  IMAD R3, R10, R15, UR8 ;  /* 0x000000080a037e24 */ /* 0x004fe2000f8e020f */
[----:B------:R-:W-:Y:S01]  /*05a0*/  LEA.HI R9, R9, R2, RZ, 0x2 ;  /* 0x0000000209097211 */ /* 0x000fe200078f10ff */
[C---:B------:R-:W-:Y:S02]  /*05b0*/  IMAD.IADD R0, R8.reuse, 0x1, -R11 ;  /* 0x0000000108007824 */ /* 0x040fe400078e0a0b */
[----:B------:R-:W-:Y:S01]  /*05c0*/  IMAD.SHL.U32 R11, R8, 0x4, RZ ;  /* 0x00000004080b7824 */ /* 0x000fe200078e00ff */
[----:B------:R-:W-:Y:S01]  /*05d0*/  LOP3.LUT R9, R9, 0xfffffffc, RZ, 0xc0, !PT ;  /* 0xfffffffc09097812 */ /* 0x000fe200078ec0ff */
[----:B---3--:R-:W-:Y:S01]  /*05e0*/  IMAD.MOV R21, RZ, RZ, -R12 ;  /* 0x000000ffff157224 */ /* 0x008fe200078e0a0c */
[----:B------:R-:W-:Y:S01]  /*05f0*/  ISETP.NE.AND P4, PT, R0, R3, PT ;  /* 0x000000030000720c */ /* 0x000fe20003f85270 */
[----:B-1----:R-:W-:Y:S01]  /*0600*/  @!UP0 ULEA UR6, UR7, UR6, 0x18 ;  /* 0x0000000607068291 */ /* 0x002fe2000f8ec03f */
[----:B------:R-:W-:Y:S01]  /*0610*/  LOP3.LUT R22, R8, 0xc, R11, 0x78, !PT ;  /* 0x0000000c08167812 */ /* 0x000fe200078e780b */
[----:B------:R-:W-:Y:S01]  /*0620*/  IMAD.IADD R0, R2, 0x1, -R9 ;  /* 0x0000000102007824 */ /* 0x000fe200078e0a09 */
[----:B------:R-:W-:Y:S01]  /*0630*/  VOTEU.ALL UP0, P0 ;  /* 0x00000000003f7886 */ /* 0x000fe20000000000 */
[----:B------:R-:W-:Y:S01]  /*0640*/  LOP3.LUT P0, RZ, R6, 0x7, RZ, 0xc0, !PT ;  /* 0x0000000706ff7812 */ /* 0x000fe2000780c0ff */
[----:B------:R-:W-:-:S02]  /*0650*/  VIADD R6, R5, 0xffffffff ;  /* 0xffffffff05067836 */ /* 0x000fc40000000000 */
[----:B------:R-:W-:Y:S01]  /*0660*/  ISETP.NE.AND P1, PT, R0, 0x3, PT ;  /* 0x000000030000780c */ /* 0x000fe20003f25270 */
[----:B-----5:R-:W-:Y:S01]  /*0670*/  IMAD R9, R7, R21, R4 ;  /* 0x0000001507097224 */ /* 0x020fe200078e0204 */
[----:B------:R-:W-:Y:S02]  /*0680*/  ISETP.LT.U32.AND P0, PT, R22, 0x2, !P0 ;  /* 0x000000021600780c */ /* 0x000fe40004701070 */
[----:B------:R-:W-:Y:S01]  /*0690*/  ISETP.EQ.OR P1, PT, R0, RZ, !P1 ;  /* 0x000000ff0000720c */ /* 0x000fe20004f22670 */
[----:B------:R-:W0:Y:S02]  /*06a0*/  FENCE.VIEW.ASYNC.S ;  /* 0x00000000000073c6 */ /* 0x000e240000000000 */
[----:B0-----:R0:W1:Y:S01]  /*06b0*/  @!UP0 SYNCS.EXCH.64 URZ, [UR6+0x30], UR4 ;  /* 0x00003004063f85b2 */ /* 0x0010620008000100 */
[----:B------:R-:W-:Y:S02]  /*06c0*/  @P4 LEA.HI R2, R22, R22, RZ, 0x1 ;  /* 0x0000001616024211 */ /* 0x000fe400078f08ff */
[----:B------:R-:W-:-:S02]  /*06d0*/  ISETP.EQ.AND P1, PT, R5, RZ, P1 ;  /* 0x000000ff0500720c */ /* 0x000fc40000f22270 */
[----:B------:R-:W-:Y:S02]  /*06e0*/  @P4 SHF.R.S32.HI R2, RZ, 0x1, R2 ;  /* 0x00000001ff024819 */ /* 0x000fe40000011402 */
[----:B------:R-:W-:Y:S02]  /*06f0*/  ISETP.GE.U32.AND P6, PT, R6, 0x2, PT ;  /* 0x000000020600780c */ /* 0x000fe40003fc6070 */
[----:B------:R-:W-:Y:S02]  /*0700*/  @P4 ISETP.NE.AND P5, PT, R2, R9, PT ;  /* 0x000000090200420c */ /* 0x000fe40003fa5270 */
[----:B------:R-:W-:Y:S02]  /*0710*/  SEL R2, RZ, 0x1, !P0 ;  /* 0x00000001ff027807 */ /* 0x000fe40004000000 */
[----:B------:R-:W-:Y:S02]  /*0720*/  @P4 SEL R23, RZ, 0x1, P5 ;  /* 0x00000001ff174807 */ /* 0x000fe40002800000 */
[----:B------:R-:W-:Y:S01]  /*0730*/  SEL R19, RZ, 0x1, !P1 ;  /* 0x00000001ff137807 */ /* 0x000fe20004800000 */
[----:B------:R0:W2:Y:S01]  /*0740*/  @!UP1 SYNCS.EXCH.64 URZ, [UR6+0x38], UR4 ;  /* 0x00003804063f95b2 */ /* 0x0000a20008000100 */
[----:B------:R-:W-:Y:S01]  /*0750*/  LOP3.LUT R23, R23, R2, RZ, 0xc0, !PT ;  /* 0x0000000217177212 */ /* 0x000fe200078ec0ff */
[----:B------:R-:W-:Y:S01]  /*0760*/  NOP ;  /* 0x0000000000007918 */ /* 0x000fe20000000000 */
[----:B------:R-:W-:Y:S01]  /*0770*/  SEL R19, R19, 0x2, P6 ;  /* 0x0000000213137807 */ /* 0x000fe20003000000 */
[----:B------:R-:W-:Y:S06]  /*0780*/  @!P2 BRA `(.L_x_3) ;  /* 0x000000000008a947 */ /* 0x000fec0003800000 */
[----:B-12-4-:R-:W-:Y:S01]  /*0790*/  UCGABAR_ARV ;  /* 0x00000000000079c7 */ /* 0x016fe20008000000 */
[----:B------:R-:W-:Y:S05]  /*07a0*/  BRA `(.L_x_4) ;  /* 0x0000000000047947 */ /* 0x000fea0003800000 */
.L_x_3:
[----:B-12-4-:R-:W-:Y:S01]  /*07b0*/  NOP ;  /* 0x0000000000007918 */ /* 0x016fe20000000000 */
.L_x_4:
[----:B------:R-:W1:Y:S01]  /*07c0*/  LDC R2, c[0x0][0x65c] ;  /* 0x00019700ff027b82 */ /* 0x000e620000000800 */
[----:B------:R-:W-:Y:S02]  /*07d0*/  IMAD.U32 R8, RZ, RZ, UR8 ;  /* 0x00000008ff087e24 */ /* 0x000fe4000f8e00ff */
[----:B------:R-:W-:Y:S01]  /*07e0*/  IMAD.MOV.U32 R9, RZ, RZ, RZ ;  /* 0x000000ffff097224 */ /* 0x000fe200078e00ff */
[----:B-1----:R-:W-:-:S04]  /*07f0*/  ISETP.NE.AND P1, PT, R2, 0x1, PT ;  /* 0x000000010200780c */ /* 0x002fc80003f25270 */
[----:B------:R-:W-:-:S09]  /*0800*/  P2R R5, PR, RZ, 0x2 ;  /* 0x00000002ff057803 */ /* 0x000fd20000000000 */
[----:B------:R-:W1:Y:S01]  /*0810*/  @P1 LDC R17, c[0x0][0x10] ;  /* 0x00000400ff111b82 */ /* 0x000e620000000800 */
[----:B------:R-:W-:Y:S02]  /*0820*/  @P1 IMAD.MOV.U32 R5, RZ, RZ, RZ ;  /* 0x000000ffff051224 */ /* 0x000fe400078e00ff */
[----:B------:R-:W-:-:S05]  /*0830*/  @P1 IMAD.MOV.U32 R13, RZ, RZ, RZ ;  /* 0x000000ffff0d1224 */ /* 0x000fca00078e00ff */
[----:B------:R-:W2:Y:S01]  /*0840*/  @!P1 LDC R11, c[0x0][0xc] ;  /* 0x00000300ff0b9b82 */ /* 0x000ea20000000800 */
[----:B-1----:R-:W-:-:S04]  /*0850*/  @P1 IMAD.WIDE.U32 R16, R17, UR8, R4 ;  /* 0x0000000811101c25 */ /* 0x002fc8000f8e0004 */
[----:B------:R-:W-:Y:S02]  /*0860*/  @P1 IMAD.IADD R17, R17, 0x1, R13 ;  /* 0x0000000111111824 */ /* 0x000fe400078e020d */
[----:B--2---:R-:W-:-:S04]  /*0870*/  @!P1 IMAD.WIDE.U32 R8, R4, R11, R8 ;  /* 0x0000000b04089225 */ /* 0x004fc800078e0008 */
[----:B------:R-:W-:Y:S02]  /*0880*/  @!P1 IMAD.MOV.U32 R16, RZ, RZ, R8 ;  /* 0x000000ffff109224 */ /* 0x000fe400078e0008 */
[----:B------:R-:W-:Y:S01]  /*0890*/  @!P1 IMAD.MOV.U32 R17, RZ, RZ, R9 ;  /* 0x000000ffff119224 */ /* 0x000fe200078e0009 */
[----:B------:R-:W-:Y:S06]  /*08a0*/  @!P2 BRA `(.L_x_5) ;  /* 0x00000000000ca947 */ /* 0x000fec0003800000 */
[----:B------:R-:W-:Y:S01]  /*08b0*/  UCGABAR_WAIT ;  /* 0x0000000000007dc7 */ /* 0x000fe20008000000 */
[----:B------:R-:W-:Y:S01]  /*08c0*/  CCTL.IVALL ;  /* 0x00000000ff00798f */ /* 0x000fe20002000000 */
[----:B------:R-:W-:Y:S05]  /*08d0*/  BRA `(.L_x_6) ;  /* 0x0000000000047947 */ /* 0x000fea0003800000 */
.L_x_5:
[----:B------:R-:W-:Y:S06]  /*08e0*/  BAR.SYNC.DEFER_BLOCKING 0x0 ;  /* 0x0000000000007b1d */ /* 0x000fec0000010000 */
.L_x_6:
[----:B------:R-:W-:Y:S05]  /*08f0*/  @!P3 BRA `(.L_x_7) ;  /* 0x000000840044b947 */ /* 0x000fea0003800000 */
[----:B------:R-:W-:-:S13]  /*0900*/  ISETP.GT.U32.AND P0, PT, R6, 0x1, PT ;  /* 0x000000010600780c */ /* 0x000fda0003f04070 */
[----:B0-----:R-:W-:Y:S05]  /*0910*/  @P0 EXIT ;  /* 0x000000000000094d */ /* 0x001fea0003800000 */
[----:B------:R-:W-:Y:S01]  /*0920*/  ULDC.64 UR4, c[0x0][0x650] ;  /* 0x0001940000047ab9 */ /* 0x000fe20000000a00 */
[----:B------:R-:W-:Y:S01]  /*0930*/  PRMT R0, RZ, 0x7610, R0 ;  /* 0x00007610ff007816 */ /* 0x000fe20000000000 */
[----:B------:R-:W-:Y:S01]  /*0940*/  IMAD.MOV.U32 R68, RZ, RZ, -0x1 ;  /* 0xffffffffff447424 */ /* 0x000fe200078e00ff */
[----:B------:R-:W-:Y:S01]  /*0950*/  ISETP.GE.U32.AND P0, PT, R16, UR4, PT ;  /* 0x0000000410007c0c */ /* 0x000fe2000bf06070 */
[----:B------:R-:W-:Y:S02]  /*0960*/  IMAD.MOV.U32 R69, RZ, RZ, -0x1 ;  /* 0xffffffffff457424 */ /* 0x000fe400078e00ff */
[----:B------:R-:W-:Y:S01]  /*0970*/  IMAD.MOV.U32 R67, RZ, RZ, -0x1 ;  /* 0xffffffffff437424 */ /* 0x000fe200078e00ff */
[----:B------:R-:W-:-:S13]  /*0980*/  ISETP.GE.U32.AND.EX P0, PT, R17, UR5, PT, P0 ;  /* 0x0000000511007c0c */ /* 0x000fda000bf06100 */
[----:B------:R-:W-:Y:S05]  /*0990*/  @P0 BRA `(.L_x_8) ;  /* 0x0000000400280947 */ /* 0x000fea0003800000 */
[----:B------:R-:W0:Y:S01]  /*09a0*/  LDC.64 R24, c[0x0][0x628] ;  /* 0x00018a00ff187b82 */ /* 0x000e220000000a00 */
[----:B------:R-:W-:Y:S02]  /*09b0*/  IMAD.MOV.U32 R8, RZ, RZ, R16 ;  /* 0x000000ffff087224 */ /* 0x000fe400078e0010 */
[----:B------:R-:W-:-:S05]  /*09c0*/  IMAD.MOV.U32 R9, RZ, RZ, R17 ;  /* 0x000000ffff097224 */ /* 0x000fca00078e0011 */
[----:B------:R-:W1:Y:S08]  /*09d0*/  LDC R0, c[0x0][0x630] ;  /* 0x00018c00ff007b82 */ /* 0x000e700000000800 */
[----:B------:R-:W2:Y:S01]  /*09e0*/  LDC.64 R26, c[0x0][0x620] ;  /* 0x00018800ff1a7b82 */ /* 0x000ea20000000a00 */
[----:B0-----:R-:W-:-:S04]  /*09f0*/  ISETP.NE.U32.AND P0, PT, R24, RZ, PT ;  /* 0x000000ff1800720c */ /* 0x001fc80003f05070 */
[----:B------:R-:W-:-:S13]  /*0a00*/  ISETP.NE.AND.EX P0, PT, R25, RZ, PT, P0 ;  /* 0x000000ff1900720c */ /* 0x000fda0003f05300 */
[----:B-12---:R-:W-:Y:S05]  /*0a10*/  @!P0 BRA `(.L_x_9) ;  /* 0x0000000000288947 */ /* 0x006fea0003800000 */
[----:B------:R-:W0:Y:S02]  /*0a20*/  LDC R13, c[0x0][0x634] ;  /* 0x00018d00ff0d7b82 */ /* 0x000e240000000800 */
[----:B0-----:R-:W-:-:S05]  /*0a30*/  IADD3 R13, P0, R16, R13, RZ ;  /* 0x0000000d100d7210 */ /* 0x001fca0007f1e0ff */
[----:B------:R-:W-:-:S04]  /*0a40*/  IMAD.X R15, RZ, RZ, R17, P0 ;  /* 0x000000ffff0f7224 */ /* 0x000fc800000e0611 */
[----:B------:R-:W-:-:S04]  /*0a50*/  IMAD.WIDE.U32 R8, R15, R24, RZ ;  /* 0x000000180f087225 */ /* 0x000fc800078e00ff */
[----:B------:R-:W-:-:S04]  /*0a60*/  IMAD.WIDE.U32 R10, P0, R13, R25, R8 ;  /* 0x000000190d0a7225 */ /* 0x000fc80007800008 */
[----:B------:R-:W-:-:S04]  /*0a70*/  IMAD.WIDE.U32 R8, R13, R24, RZ ;  /* 0x000000180d087225 */ /* 0x000fc800078e00ff */
[----:B------:R-:W-:Y:S01]  /*0a80*/  IMAD.X R13, RZ, RZ, RZ, P0 ;  /* 0x000000ffff0d7224 */ /* 0x000fe200000e06ff */
[----:B------:R-:W-:Y:S01]  /*0a90*/  IADD3 RZ, P0, R9, R10, RZ ;  /* 0x0000000a09ff7210 */ /* 0x000fe20007f1e0ff */
[----:B------:R-:W-:-:S04]  /*0aa0*/  IMAD.MOV.U32 R12, RZ, RZ, R11 ;  /* 0x000000ffff0c7224 */ /* 0x000fc800078e000b */
[----:B------:R-:W-:-:S08]  /*0ab0*/  IMAD.WIDE.U32.X R8, R15, R25, R12, P0 ;  /* 0x000000190f087225 */ /* 0x000fd000000e040c */
.L_x_9:
[----:B------:R-:W0:Y:S01]  /*0ac0*/  LDC.64 R24, c[0x0][0x640] ;  /* 0x00019000ff187b82 */ /* 0x000e220000000a00 */
[-CC-:B------:R-:W-:Y:S01]  /*0ad0*/  SHF.R.U64 R67, R8, R0.reuse, R9.reuse ;  /* 0x0000000008437219 */ /* 0x180fe20000001209 */
[----:B------:R-:W-:Y:S01]  /*0ae0*/  IMAD R30, R7, R21, R4 ;  /* 0x00000015071e7224 */ /* 0x000fe200078e0204 */
[----:B------:R-:W-:Y:S01]  /*0af0*/  SHF.R.U32.HI R0, RZ, R0, R9 ;  /* 0x00000000ff007219 */ /* 0x000fe20000011609 */
[----:B------:R-:W-:Y:S01]  /*0b00*/  IMAD.MOV.U32 R21, RZ, RZ, 0x1 ;  /* 0x00000001ff157424 */ /* 0x000fe200078e00ff */
[----:B------:R-:W-:-:S03]  /*0b10*/  IADD3 R5, P0, RZ, -R67, RZ ;  /* 0x80000043ff057210 */ /* 0x000fc60007f1e0ff */
[----:B------:R-:W1:Y:S02]  /*0b20*/  LDC R6, c[0x0][0x618] ;  /* 0x00018600ff067b82 */ /* 0x000e640000000800 */
[----:B------:R-:W-:-:S04]  /*0b30*/  IMAD.X R9, RZ, RZ, ~R0, P0 ;  /* 0x000000ffff097224 */ /* 0x000fc800000e0e00 */
[-C--:B------:R-:W-:Y:S02]  /*0b40*/  IMAD R0, R9, R26.reuse, RZ ;  /* 0x0000001a09007224 */ /* 0x080fe400078e02ff */
[----:B------:R-:W2:Y:S01]  /*0b50*/  LDC R11, c[0x0][0x608] ;  /* 0x00018200ff0b7b82 */ /* 0x000ea20000000800 */
[----:B------:R-:W-:-:S04]  /*0b60*/  IMAD.WIDE.U32 R8, R5, R26, R16 ;  /* 0x0000001a05087225 */ /* 0x000fc800078e0010 */
[----:B------:R-:W-:-:S03]  /*0b70*/  IMAD R5, R5, R27, R0 ;  /* 0x0000001b05057224 */ /* 0x000fc600078e0200 */
[----:B------:R-:W3:Y:S01]  /*0b80*/  LDC R12, c[0x0][0x658] ;  /* 0x00019600ff0c7b82 */ /* 0x000ee20000000800 */
[----:B0-----:R-:W-:Y:S01]  /*0b90*/  ISETP.NE.U32.AND P0, PT, R24, RZ, PT ;  /* 0x000000ff1800720c */ /* 0x001fe20003f05070 */
[----:B------:R-:W-:Y:S02]  /*0ba0*/  IMAD.IADD R5, R9, 0x1, R5 ;  /* 0x0000000109057824 */ /* 0x000fe400078e0205 */
[----:B------:R-:W-:Y:S01]  /*0bb0*/  IMAD.MOV.U32 R9, RZ, RZ, -0x1 ;  /* 0xffffffffff097424 */ /* 0x000fe200078e00ff */
[----:B------:R-:W-:-:S03]  /*0bc0*/  ISETP.NE.AND.EX P0, PT, R25, RZ, PT, P0 ;  /* 0x000000ff1900720c */ /* 0x000fc60003f05300 */
[----:B------:R-:W0:Y:S01]  /*0bd0*/  LDC R15, c[0x0][0x600] ;  /* 0x00018000ff0f7b82 */ /* 0x000e220000000800 */
[-CC-:B-1----:R-:W-:Y:S02]  /*0be0*/  SHF.R.U64 R13, R8, R6.reuse, R5.reuse ;  /* 0x00000006080d7219 */ /* 0x182fe40000001205 */
[----:B------:R-:W-:-:S05]  /*0bf0*/  SHF.R.U32.HI R0, RZ, R6, R5 ;  /* 0x00000006ff007219 */ /* 0x000fca0000011605 */
[----:B------:R-:W1:Y:S01]  /*0c00*/  LDC R14, c[0x0][0x648] ;  /* 0x00019200ff0e7b82 */ /* 0x000e620000000800 */
[-CC-:B--2---:R-:W-:Y:S02]  /*0c10*/  SHF.R.U64 R27, R13, R11.reuse, R0.reuse ;  /* 0x0000000b0d1b7219 */ /* 0x184fe40000001200 */
[----:B------:R-:W-:-:S05]  /*0c20*/  SHF.R.U32.HI R5, RZ, R11, R0 ;  /* 0x0000000bff057219 */ /* 0x000fca0000011600 */
[----:B------:R-:W2:Y:S01]  /*0c30*/  LDC R20, c[0x0][0x638] ;  /* 0x00018e00ff147b82 */ /* 0x000ea20000000800 */
[-CC-:B---3--:R-:W-:Y:S02]  /*0c40*/  SHF.R.U64 R28, R27, R12.reuse, R5.reuse ;  /* 0x0000000c1b1c7219 */ /* 0x188fe40000001205 */
[-C--:B------:R-:W-:Y:S02]  /*0c50*/  SHF.L.U32 R0, R9, R12.reuse, RZ ;  /* 0x0000000c09007219 */ /* 0x080fe400000006ff */
[----:B------:R-:W-:Y:S01]  /*0c60*/  SHF.R.U32.HI R5, RZ, R12, R5 ;  /* 0x0000000cff057219 */ /* 0x000fe20000011605 */
[----:B------:R-:W-:Y:S01]  /*0c70*/  IMAD.MOV.U32 R4, RZ, RZ, R28 ;  /* 0x000000ffff047224 */ /* 0x000fe200078e001c */
[----:B------:R-:W-:Y:S01]  /*0c80*/  LOP3.LUT R10, RZ, R0, RZ, 0x33, !PT ;  /* 0x00000000ff0a7212 */ /* 0x000fe200078e33ff */
[----:B------:R-:W3:Y:S01]  /*0c90*/  LDC R26, c[0x0][0x610] ;  /* 0x00018400ff1a7b82 */ /* 0x000ee20000000800 */
[----:B------:R-:W-:Y:S05]  /*0ca0*/  @!P0 BRA `(.L_x_10) ;  /* 0x0000000000288947 */ /* 0x000fea0003800000 */
[----:B------:R-:W4:Y:S02]  /*0cb0*/  LDC R9, c[0x0][0x64c] ;  /* 0x00019300ff097b82 */ /* 0x000f240000000800 */
[----:B----4-:R-:W-:-:S05]  /*0cc0*/  IADD3 R9, P0, R28, R9, RZ ;  /* 0x000000091c097210 */ /* 0x010fca0007f1e0ff */
        /* <DEDUP_REMOVED lines=8> */
.L_x_10:
[----:B-1----:R-:W-:Y:S01]  /*0d50*/  SHF.R.U64 R4, R4, R14, R5 ;  /* 0x0000000e04047219 */ /* 0x002fe20000001205 */
[----:B0-----:R-:W-:Y:S01]  /*0d60*/  VIADD R6, R15, 0xffffffff ;  /* 0xffffffff0f067836 */ /* 0x001fe20000000000 */
[----:B------:R-:W-:Y:S02]  /*0d70*/  SHF.L.U32 R0, R21, R12, RZ ;  /* 0x0000000c15007219 */ /* 0x000fe400000006ff */
[----:B------:R-:W-:Y:S01]  /*0d80*/  LOP3.LUT R5, R27, R10, RZ, 0xc0, !PT ;  /* 0x0000000a1b057212 */ /* 0x000fe200078ec0ff */
[----:B------:R-:W-:Y:S01]  /*0d90*/  IMAD.MOV R7, RZ, RZ, -R4 ;  /* 0x000000ffff077224 */ /* 0x000fe200078e0a04 */
[----:B------:R-:W-:Y:S02]  /*0da0*/  SEL R3, R3, R30, !P1 ;  /* 0x0000001e03037207 */ /* 0x000fe40004800000 */
[----:B------:R-:W-:Y:S01]  /*0db0*/  LOP3.LUT R6, R13, R6, RZ, 0xc0, !PT ;  /* 0x000000060d067212 */ /* 0x000fe200078ec0ff */
[----:B------:R-:W-:Y:S02]  /*0dc0*/  IMAD R4, R0, R4, R5 ;  /* 0x0000000400047224 */ /* 0x000fe400078e0205 */
[----:B--2---:R-:W-:-:S02]  /*0dd0*/  IMAD R0, R7, R20, R28 ;  /* 0x0000001407007224 */ /* 0x004fc400078e021c */
[----:B---3--:R-:W-:Y:S02]  /*0de0*/  IMAD R3, R4, R26, R3 ;  /* 0x0000001a04037224 */ /* 0x008fe400078e0203 */
[----:B------:R-:W-:Y:S02]  /*0df0*/  IMAD R68, R0, R15, R6 ;  /* 0x0000000f00447224 */ /* 0x000fe400078e0206 */
[----:B------:R-:W-:-:S03]  /*0e00*/  IMAD.MOV.U32 R4, RZ, RZ, 0x1 ;  /* 0x00000001ff047424 */ /* 0x000fc600078e00ff */
[----:B------:R-:W-:Y:S02]  /*0e10*/  SEL R69, R68, R3, !P1 ;  /* 0x0000000344457207 */ /* 0x000fe40004800000 */
[----:B------:R-:W-:Y:S02]  /*0e20*/  PRMT R0, R4, 0x7610, R0 ;  /* 0x0000761004007816 */ /* 0x000fe40000000000 */
[----:B------:R-:W-:-:S07]  /*0e30*/  SEL R68, R3, R68, !P1 ;  /* 0x0000004403447207 */ /* 0x000fce0004800000 */
.L_x_8:
[----:B------:R-:W-:-:S08]  /*0e40*/  NOP ;  /* 0x0000000000007918 */ /* 0x000fd00000000000 */
[----:B------:R-:W0:Y:S02]  /*0e50*/  USETMAXREG.TRY_ALLOC.CTAPOOL UP0, 0xe8 ;  /* 0x000000e8000079c8 */ /* 0x000e240008000600 */
[----:B0-----:R-:W-:-:S13]  /*0e60*/  PLOP3.LUT P0, PT, PT, PT, UP0, 0x80, 0x0 ;  /* 0x000000000000781c */ /* 0x001fda0003f0f008 */
[----:B------:R-:W-:Y:S05]  /*0e70*/  @!P0 BRA `(.L_x_8) ;  /* 0xfffffffc00f08947 */ /* 0x000fea000383ffff */
[----:B------:R-:W-:Y:S01]  /*0e80*/  ULDC.64 UR4, c[0x0][0x598] ;  /* 0x0001660000047ab9 */ /* 0x000fe20000000a00 */
[----:B------:R-:W-:Y:S01]  /*0e90*/  ULDC.64 UR36, c[0x0][0x208] ;  /* 0x0000820000247ab9 */ /* 0x000fe20000000a00 */
[----:B------:R-:W-:-:S04]  /*0ea0*/  ISETP.NE.U32.AND P0, PT, RZ, UR4, PT ;  /* 0x00000004ff007c0c */ /* 0x000fc8000bf05070 */
[----:B------:R-:W-:-:S13]  /*0eb0*/  ISETP.NE.AND.EX P0, PT, RZ, UR5, PT, P0 ;  /* 0x00000005ff007c0c */ /* 0x000fda000bf05300 */
[----:B------:R-:W-:Y:S05]  /*0ec0*/  @!P0 BRA `(.L_x_11) ;  /* 0x00000000001c8947 */ /* 0x000fea0003800000 */
[----:B------:R-:W0:Y:S02]  /*0ed0*/  LDC.64 R4, c[0x0][0x598] ;  /* 0x00016600ff047b82 */ /* 0x000e240000000a00 */
[----:B0-----:R-:W2:Y:S02]  /*0ee0*/  LDG.E.64 R4, desc[UR36][R4.64] ;  /* 0x0000002404047981 */ /* 0x001ea4000c1e1b00 */
[----:B--2---:R-:W-:-:S04]  /*0ef0*/  ISETP.NE.U32.AND P0, PT, R4, RZ, PT ;  /* 0x000000ff0400720c */ /* 0x004fc80003f05070 */
[----:B------:R-:W-:-:S13]  /*0f00*/  ISETP.NE.AND.EX P0, PT, R5, RZ, PT, P0 ;  /* 0x000000ff0500720c */ /* 0x000fda0003f05300 */
[----:B------:R-:W-:Y:S05]  /*0f10*/  @!P0 BRA `(.L_x_11) ;  /* 0x0000000000088947 */ /* 0x000fea0003800000 */
[----:B------:R0:W5:Y:S01]  /*0f20*/  LD.E R64, desc[UR36][R4.64] ;  /* 0x0000002404407980 */ /* 0x000162000c101900 */
[----:B------:R-:W-:Y:S05]  /*0f30*/  BRA `(.L_x_12) ;  /* 0x0000000000247947 */ /* 0x000fea0003800000 */
.L_x_11:
[----:B------:R-:W-:Y:S02]  /*0f40*/  ULDC.64 UR4, c[0x0][0x588] ;  /* 0x0001620000047ab9 */ /* 0x000fe40000000a00 */
[----:B------:R-:W-:-:S04]  /*0f50*/  ISETP.NE.U32.AND P0, PT, RZ, UR4, PT ;  /* 0x00000004ff007c0c */ /* 0x000fc8000bf05070 */
[----:B------:R-:W-:-:S13]  /*0f60*/  ISETP.NE.AND.EX P0, PT, RZ, UR5, PT, P0 ;  /* 0x00000005ff007c0c */ /* 0x000fda000bf05300 */
[----:B------:R-:W-:Y:S05]  /*0f70*/  @!P0 BRA `(.L_x_13) ;  /* 0x00000000000c8947 */ /* 0x000fea0003800000 */
[----:B------:R-:W0:Y:S02]  /*0f80*/  LDC.64 R64, c[0x0][0x588] ;  /* 0x00016200ff407b82 */ /* 0x000e240000000a00 */
[----:B0-----:R1:W5:Y:S01]  /*0f90*/  LDG.E R64, desc[UR36][R64.64] ;  /* 0x0000002440407981 */ /* 0x001362000c1e1900 */
[----:B------:R-:W-:Y:S05]  /*0fa0*/  BRA `(.L_x_12) ;  /* 0x0000000000087947 */ /* 0x000fea0003800000 */
.L_x_13:
[----:B------:R-:W-:Y:S02]  /*0fb0*/  ULDC UR4, c[0x0][0x580] ;  /* 0x0001600000047ab9 */ /* 0x000fe40000000800 */
[----:B------:R-:W-:-:S07]  /*0fc0*/  IMAD.U32 R64, RZ, RZ, UR4 ;  /* 0x00000004ff407e24 */ /* 0x000fce000f8e00ff */
.L_x_12:
[----:B------:R-:W-:Y:S02]  /*0fd0*/  ULDC.64 UR4, c[0x0][0x5a0] ;  /* 0x0001680000047ab9 */ /* 0x000fe40000000a00 */
[----:B------:R-:W-:-:S04]  /*0fe0*/  ISETP.NE.U32.AND P0, PT, RZ, UR4, PT ;  /* 0x00000004ff007c0c */ /* 0x000fc8000bf05070 */
[----:B------:R-:W-:-:S13]  /*0ff0*/  ISETP.NE.AND.EX P0, PT, RZ, UR5, PT, P0 ;  /* 0x00000005ff007c0c */ /* 0x000fda000bf05300 */
[----:B------:R-:W-:Y:S05]  /*1000*/  @!P0 BRA `(.L_x_14) ;  /* 0x00000000001c8947 */ /* 0x000fea0003800000 */
[----:B0-----:R-:W0:Y:S02]  /*1010*/  LDC.64 R4, c[0x0][0x5a0] ;  /* 0x00016800ff047b82 */ /* 0x001e240000000a00 */
[----:B0-----:R-:W2:Y:S02]  /*1020*/  LDG.E.64 R4, desc[UR36][R4.64] ;  /* 0x0000002404047981 */ /* 0x001ea4000c1e1b00 */
[----:B--2---:R-:W-:-:S04]  /*1030*/  ISETP.NE.U32.AND P0, PT, R4, RZ, PT ;  /* 0x000000ff0400720c */ /* 0x004fc80003f05070 */
[----:B------:R-:W-:-:S13]  /*1040*/  ISETP.NE.AND.EX P0, PT, R5, RZ, PT, P0 ;  /* 0x000000ff0500720c */ /* 0x000fda0003f05300 */
[----:B------:R-:W-:Y:S05]  /*1050*/  @!P0 BRA `(.L_x_14) ;  /* 0x0000000000088947 */ /* 0x000fea0003800000 */
[----:B-1----:R0:W5:Y:S01]  /*1060*/  LD.E R65, desc[UR36][R4.64] ;  /* 0x0000002404417980 */ /* 0x002162000c101900 */
[----:B------:R-:W-:Y:S05]  /*1070*/  BRA `(.L_x_15) ;  /* 0x0000000000247947 */ /* 0x000fea0003800000 */
.L_x_14:
[----:B------:R-:W-:Y:S02]  /*1080*/  ULDC.64 UR4, c[0x0][0x590] ;  /* 0x0001640000047ab9 */ /* 0x000fe40000000a00 */
[----:B------:R-:W-:-:S04]  /*1090*/  ISETP.NE.U32.AND P0, PT, RZ, UR4, PT ;  /* 0x00000004ff007c0c */ /* 0x000fc8000bf05070 */
[----:B------:R-:W-:-:S13]  /*10a0*/  ISETP.NE.AND.EX P0, PT, RZ, UR5, PT, P0 ;  /* 0x00000005ff007c0c */ /* 0x000fda000bf05300 */
[----:B------:R-:W-:Y:S05]  /*10b0*/  @!P0 BRA `(.L_x_16) ;  /* 0x00000000000c8947 */ /* 0x000fea0003800000 */
[----:B0-----:R-:W1:Y:S02]  /*10c0*/  LDC.64 R4, c[0x0][0x590] ;  /* 0x00016400ff047b82 */ /* 0x001e640000000a00 */
[----:B-1----:R1:W5:Y:S01]  /*10d0*/  LDG.E R65, desc[UR36][R4.64] ;  /* 0x0000002404417981 */ /* 0x002362000c1e1900 */
[----:B------:R-:W-:Y:S05]  /*10e0*/  BRA `(.L_x_15) ;  /* 0x0000000000087947 */ /* 0x000fea0003800000 */
.L_x_16:
[----:B------:R-:W-:Y:S02]  /*10f0*/  ULDC UR4, c[0x0][0x584] ;  /* 0x0001610000047ab9 */ /* 0x000fe40000000800 */
[----:B-1----:R-:W-:-:S07]  /*1100*/  IMAD.U32 R65, RZ, RZ, UR4 ;  /* 0x00000004ff417e24 */ /* 0x002fce000f8e00ff */
.L_x_15:
[----:B------:R-:W-:-:S13]  /*1110*/  LOP3.LUT P0, RZ, R0, 0xff, RZ, 0xc0, !PT ;  /* 0x000000ff00ff7812 */ /* 0x000fda000780c0ff */
[----:B------:R-:W-:Y:S05]  /*1120*/  @!P0 EXIT ;  /* 0x000000000000894d */ /* 0x000fea0003800000 */
[----:B------:R-:W-:Y:S01]  /*1130*/  ULDC UR4, c[0x0][0x28c] ;  /* 0x0000a30000047ab9 */ /* 0x000fe20000000800 */
[----:B------:R-:W-:Y:S01]  /*1140*/  LOP3.LUT R66, R19, 0x1, RZ, 0xfc, !PT ;  /* 0x0000000113427812 */ /* 0x000fe200078efcff */
[----:B------:R-:W-:Y:S01]  /*1150*/  UIADD3 UR4, UR4, 0xff, URZ ;  /* 0x000000ff04047890 */ /* 0x000fe2000fffe03f */
[----:B------:R-:W-:Y:S01]  /*1160*/  UMOV UR38, URZ ;  /* 0x0000003f00267c82 */ /* 0x000fe20008000000 */
[----:B------:R-:W-:Y:S02]  /*1170*/  UMOV UR39, URZ ;  /* 0x0000003f00277c82 */ /* 0x000fe40008000000 */
[----:B------:R-:W-:-:S04]  /*1180*/  USHF.R.S32.HI UR5, URZ, 0x1f, UR4 ;  /* 0x0000001f3f057899 */ /* 0x000fc80008011404 */
[----:B------:R-:W-:-:S04]  /*1190*/  ULEA.HI UR5, UR5, UR4, URZ, 0x8 ;  /* 0x0000000405057291 */ /* 0x000fc8000f8f403f */
[----:B------:R-:W-:-:S12]  /*11a0*/  USHF.R.S32.HI UR40, URZ, 0x8, UR5 ;  /* 0x000000083f287899 */ /* 0x000fd80008011405 */
.L_x_114:
[----:B------:R-:W-:Y:S01]  /*11b0*/  LOP3.LUT R0, R18, 0x80, RZ, 0xc0, !PT ;  /* 0x0000008012007812 */ /* 0x000fe200078ec0ff */
[----:B--2---:R-:W2:Y:S01]  /*11c0*/  S2UR UR7, SR_CgaCtaId ;  /* 0x00000000000779c3 */ /* 0x004ea20000008800 */
[----:B------:R-:W-:Y:S02]  /*11d0*/  UMOV UR6, 0x400 ;  /* 0x0000040000067882 */ /* 0x000fe40000000000 */
[----:B------:R-:W-:-:S06]  /*11e0*/  SHF.R.U32.HI R0, RZ, 0x7, R0 ;  /* 0x00000007ff007819 */ /* 0x000fcc0000011600 */
[----:B---3--:R-:W3:Y:S01]  /*11f0*/  SHFL.IDX PT, R0, R0, RZ, 0x1f ;  /* 0x00001fff00007589 */ /* 0x008ee200000e0000 */
[----:B--2---:R-:W-:Y:S01]  /*1200*/  ULEA UR6, UR7, UR6, 0x18 ;  /* 0x0000000607067291 */ /* 0x004fe2000f8ec03f */
[----:B---3--:R-:W-:-:S13]  /*1210*/  R2UR UR4, R0 ;  /* 0x00000000000472ca */ /* 0x008fda00000e0000 */
[----:B------:R-:W-:-:S04]  /*1220*/  ULEA.HI UR5, UR4, UR4, URZ, 0x1 ;  /* 0x0000000404057291 */ /* 0x000fc8000f8f083f */
[----:B------:R-:W-:-:S04]  /*1230*/  ULOP3.LUT UR5, UR5, 0x7fffe, URZ, 0xc0, !UPT ;  /* 0x0007fffe05057892 */ /* 0x000fc8000f8ec03f */
[----:B------:R-:W-:-:S03]  /*1240*/  UIADD3 UR5, UR4, -UR5, URZ ;  /* 0x8000000504057290 */ /* 0x000fc6000fffe03f */
[----:B------:R-:W-:Y:S01]  /*1250*/  ULDC UR4, c[0x0][0x28c] ;  /* 0x0000a30000047ab9 */ /* 0x000fe20000000800 */
[----:B------:R-:W-:Y:S01]  /*1260*/  ULEA UR5, UR5, UR6, 0xd ;  /* 0x0000000605057291 */ /* 0x000fe2000f8e683f */
[----:B------:R-:W-:-:S03]  /*1270*/  ISETP.LT.AND P0, PT, RZ, UR4, PT ;  /* 0x00000004ff007c0c */ /* 0x000fc6000bf01270 */
[----:B------:R-:W-:-:S04]  /*1280*/  UIADD3 UR5, UR5, 0x100, URZ ;  /* 0x0000010005057890 */ /* 0x000fc8000fffe03f */
[----:B------:R-:W-:-:S04]  /*1290*/  USHF.R.U32.HI UR5, URZ, 0x4, UR5 ;  /* 0x000000043f057899 */ /* 0x000fc80008011605 */
[----:B------:R-:W-:Y:S02]  /*12a0*/  ULOP3.LUT UR41, UR5, 0x3fff, URZ, 0xc0, !UPT ;  /* 0x00003fff05297892 */ /* 0x000fe4000f8ec03f */
[----:B-1--45:R-:W-:Y:S10]  /*12b0*/  @P0 BRA `(.L_x_17) ;  /* 0x0000000000400947 */ /* 0x032ff40003800000 */
[----:B------:R-:W-:Y:S01]  /*12c0*/  MOV R0, 0x0 ;  /* 0x0000000000007802 */ /* 0x000fe20000000f00 */
[----:B------:R-:W-:Y:S01]  /*12d0*/  ULDC.64 UR4, c[0x4][0x68] ;  /* 0x01001a0000047ab9 */ /* 0x000fe20000000a00 */
[----:B------:R-:W-:Y:S01]  /*12e0*/  ULDC.64 UR6, c[0x4][0x8] ;  /* 0x0100020000067ab9 */ /* 0x000fe20000000a00 */
[----:B01----:R-:W-:Y:S01]  /*12f0*/  IMAD.U32 R4, RZ, RZ, UR4 ;  /* 0x00000004ff047e24 */ /* 0x003fe2000f8e00ff */
[----:B------:R0:W1:Y:S01]  /*1300*/  LDC.64 R14, c[0x4][R0] ;  /* 0x01000000000e7b82 */ /* 0x0000620000000a00 */
[----:B------:R-:W-:Y:S01]  /*1310*/  IMAD.U32 R5, RZ, RZ, UR5 ;  /* 0x00000005ff057e24 */ /* 0x000fe2000f8e00ff */
[----:B------:R-:W-:Y:S01]  /*1320*/  ULDC.64 UR4, c[0x4][0x70] ;  /* 0x01001c0000047ab9 */ /* 0x000fe20000000a00 */
[----:B------:R-:W-:Y:S02]  /*1330*/  IMAD.U32 R10, RZ, RZ, UR6 ;  /* 0x00000006ff0a7e24 */ /* 0x000fe4000f8e00ff */
[----:B------:R-:W-:Y:S02]  /*1340*/  IMAD.U32 R6, RZ, RZ, UR4 ;  /* 0x00000004ff067e24 */ /* 0x000fe4000f8e00ff */
[----:B------:R-:W-:-:S02]  /*1350*/  IMAD.U32 R7, RZ, RZ, UR5 ;  /* 0x00000005ff077e24 */ /* 0x000fc4000f8e00ff */
[----:B------:R-:W-:Y:S02]  /*1360*/  IMAD.U32 R11, RZ, RZ, UR7 ;  /* 0x00000007ff0b7e24 */ /* 0x000fe4000f8e00ff */
[----:B------:R-:W-:Y:S02]  /*1370*/  IMAD.MOV.U32 R8, RZ, RZ, 0x1e1 ;  /* 0x000001e1ff087424 */ /* 0x000fe400078e00ff */
[----:B------:R-:W-:Y:S02]  /*1380*/  IMAD.MOV.U32 R12, RZ, RZ, 0x1 ;  /* 0x00000001ff0c7424 */ /* 0x000fe400078e00ff */
[----:B0-----:R-:W-:-:S07]  /*1390*/  IMAD.MOV.U32 R13, RZ, RZ, RZ ;  /* 0x000000ffff0d7224 */ /* 0x001fce00078e00ff */
[----:B------:R-:W-:-:S07]  /*13a0*/  LEPC R20, `(.L_x_17) ;  /* 0x000000001014794e */ /* 0x000fce0000000000 */
[----:B-1---5:R-:W-:Y:S05]  /*13b0*/  CALL.ABS.NOINC R14 ;  /* 0x000000000e007343 */ /* 0x022fea0003c00000 */
.L_x_17:
[----:B------:R-:W-:-:S13]  /*13c0*/  ISETP.NE.AND P0, PT, R66, 0x3, PT ;  /* 0x000000034200780c */ /* 0x000fda0003f05270 */
[----:B------:R-:W-:Y:S05]  /*13d0*/  @!P0 BRA `(.L_x_18) ;  /* 0x0000000000048947 */ /* 0x000fea0003800000 */
[----:B------:R-:W-:Y:S01]  /*13e0*/  BPT.TRAP 0x1 ;  /* 0x000000040000795c */ /* 0x000fe20000300000 */
.L_x_18:
[----:B------:R-:W2:Y:S01]  /*13f0*/  S2UR UR5, SR_CgaCtaId ;  /* 0x00000000000579c3 */ /* 0x000ea20000008800 */
[----:B------:R-:W-:Y:S01]  /*1400*/  UMOV UR4, 0x400 ;  /* 0x0000040000047882 */ /* 0x000fe20000000000 */
[----:B------:R-:W-:Y:S02]  /*1410*/  IMAD.U32 R0, RZ, RZ, UR38 ;  /* 0x00000026ff007e24 */ /* 0x000fe4000f8e00ff */
[----:B------:R-:W-:-:S03]  /*1420*/  IMAD.U32 R3, RZ, RZ, UR39 ;  /* 0x00000027ff037e24 */ /* 0x000fc6000f8e00ff */
[----:B------:R-:W-:Y:S01]  /*1430*/  SHF.L.U32 R0, R0, 0x1f, RZ ;  /* 0x0000001f00007819 */ /* 0x000fe200000006ff */
[----:B--2---:R-:W-:-:S06]  /*1440*/  ULEA UR4, UR5, UR4, 0x18 ;  /* 0x0000000405047291 */ /* 0x004fcc000f8ec03f */
[----:B------:R-:W-:-:S04]  /*1450*/  IMAD.U32 R6, RZ, RZ, UR4 ;  /* 0x00000004ff067e24 */ /* 0x000fc8000f8e00ff */
[----:B------:R-:W-:-:S04]  /*1460*/  IMAD R3, R3, 0x8, R6 ;  /* 0x0000000803037824 */ /* 0x000fc800078e0206 */
[----:B------:R2:W3:Y:S01]  /*1470*/  SYNCS.PHASECHK.TRANS64.TRYWAIT P1, [R3+URZ], R0 ;  /* 0x00000000030075a7 */ /* 0x0004e2000802017f */
[----:B------:R-:W-:Y:S05]  /*1480*/  @!P0 BRA `(.L_x_19) ;  /* 0x0000000000048947 */ /* 0x000fea0003800000 */
[----:B------:R-:W-:Y:S01]  /*1490*/  BPT.TRAP 0x1 ;  /* 0x000000040000795c */ /* 0x000fe20000300000 */
.L_x_19:
[----:B---3--:R-:W-:Y:S05]  /*14a0*/  @P1 BRA `(.L_x_20) ;  /* 0x0000000000081947 */ /* 0x008fea0003800000 */
[----:B------:R-:W3:Y:S02]  /*14b0*/  SYNCS.PHASECHK.TRANS64.TRYWAIT P1, [R3+URZ], R0 ;  /* 0x00000000030075a7 */ /* 0x000ee4000802017f */
[----:B---3--:R-:W-:Y:S05]  /*14c0*/  @!P1 BRA `(.L_x_21) ;  /* 0x0000008c00f89947 */ /* 0x008fea0003800000 */
.L_x_20:
[----:B------:R-:W-:-:S04]  /*14d0*/  UISETP.LT.AND UP0, UPT, UR40, 0x1, UPT ;  /* 0x000000012800788c */ /* 0x000fc8000bf01270 */
[----:B------:R-:W-:-:S06]  /*14e0*/  USEL UR4, UR40, 0x1, UP0 ;  /* 0x0000000128047887 */ /* 0x000fcc0008000000 */
[----:B--23--:R-:W-:Y:S01]  /*14f0*/  IMAD.U32 R0, RZ, RZ, UR4 ;  /* 0x00000004ff007e24 */ /* 0x00cfe2000f8e00ff */
[----:B------:R-:W-:Y:S05]  /*1500*/  WARPSYNC.ALL ;  /* 0x0000000000007948 */ /* 0x000fea0003800000 */
[----:B------:R-:W-:-:S04]  /*1510*/  IADD3 R0, -R0, UR40, RZ ;  /* 0x0000002800007c10 */ /* 0x000fc8000fffe1ff */
[----:B------:R-:W-:Y:S02]  /*1520*/  ISETP.GE.AND P1, PT, R0, 0x1, PT ;  /* 0x000000010000780c */ /* 0x000fe40003f26270 */
[----:B------:R-:W-:Y:S01]  /*1530*/  R2UR UR4, R6 ;  /* 0x00000000060472ca */ /* 0x000fe200000e0000 */
[----:B------:R-:W-:Y:S01]  /*1540*/  WARPGROUP.ARRIVE ;  /* 0x00000000000079c5 */ /* 0x000fe20000000000 */
[----:B------:R-:W-:Y:S01]  /*1550*/  UMOV UR9, 0x40000040 ;  /* 0x4000004000097882 */ /* 0x000fe20000000000 */
[----:B------:R-:W-:Y:S01]  /*1560*/  UMOV UR11, 0x40000040 ;  /* 0x40000040000b7882 */ /* 0x000fe20000000000 */
[----:B------:R-:W-:Y:S01]  /*1570*/  UMOV UR13, UR9 ;  /* 0x00000009000d7c82 */ /* 0x000fe20008000000 */
[----:B------:R-:W-:Y:S01]  /*1580*/  UMOV UR15, 0x40000040 ;  /* 0x40000040000f7882 */ /* 0x000fe20000000000 */
[----:B------:R-:W-:Y:S01]  /*1590*/  UMOV UR17, UR9 ;  /* 0x0000000900117c82 */ /* 0x000fe20008000000 */
[----:B------:R-:W-:-:S06]  /*15a0*/  UMOV UR19, 0x40000040 ;  /* 0x4000004000137882 */ /* 0x000fcc0000000000 */
[----:B------:R-:W-:-:S04]  /*15b0*/  UIADD3 UR4, UR4, 0x20100, URZ ;  /* 0x0002010004047890 */ /* 0x000fc8000fffe03f */
[----:B------:R-:W-:Y:S02]  /*15c0*/  USHF.R.U32.HI UR5, URZ, 0x4, UR4 ;  /* 0x000000043f057899 */ /* 0x000fe40008011604 */
[----:B------:R-:W-:Y:S02]  /*15d0*/  ULOP3.LUT UR4, UR41, 0x10000, URZ, 0xfc, !UPT ;  /* 0x0001000029047892 */ /* 0x000fe4000f8efc3f */
[----:B------:R-:W-:Y:S02]  /*15e0*/  ULOP3.LUT UR5, UR5, 0x3fff, URZ, 0xc0, !UPT ;  /* 0x00003fff05057892 */ /* 0x000fe4000f8ec03f */
[----:B------:R-:W-:Y:S02]  /*15f0*/  ULEA UR8, UR39, UR4, 0xc ;  /* 0x0000000427087291 */ /* 0x000fe4000f8e603f */
[----:B------:R-:W-:-:S04]  /*1600*/  ULOP3.LUT UR5, UR5, 0x10000, URZ, 0xfc, !UPT ;  /* 0x0001000005057892 */ /* 0x000fc8000f8efc3f */
[----:B------:R-:W-:Y:S01]  /*1610*/  UIMAD UR6, UR39, 0xa00, UR5 ;  /* 0x00000a00270678a4 */ /* 0x000fe2000f8e0205 */
[----:B------:R-:W-:Y:S01]  /*1620*/  UMOV UR12, UR8 ;  /* 0x00000008000c7c82 */ /* 0x000fe20008000000 */
[----:B------:R-:W-:Y:S02]  /*1630*/  UMOV UR16, UR8 ;  /* 0x0000000800107c82 */ /* 0x000fe40008000000 */
[----:B------:R-:W-:Y:S02]  /*1640*/  UIADD3 UR14, UR6, 0x80, URZ ;  /* 0x00000080060e7890 */ /* 0x000fe4000fffe03f */
[----:B------:R-:W-:Y:S02]  /*1650*/  UIADD3 UR18, UR6, 0x100, URZ ;  /* 0x0000010006127890 */ /* 0x000fe4000fffe03f */
[----:B------:R-:W-:Y:S01]  /*1660*/  UMOV UR10, UR6 ;  /* 0x00000006000a7c82 */ /* 0x000fe20008000000 */
[----:B------:R-:W-:Y:S01]  /*1670*/  UIADD3 UR7, UR6, 0x180, URZ ;  /* 0x0000018006077890 */ /* 0x000fe2000fffe03f */
[----:B------:R-:W-:Y:S01]  /*1680*/  HGMMA.64x16x16.F32.BF16 R56, gdesc[UR8], RZ, !UPT, gsb0 ;  /* 0x00200000083879f0 */ /* 0x000fe2000c0018ff */
[----:B------:R-:W-:Y:S01]  /*1690*/  UIADD3 UR10, UR6, 0x200, URZ ;  /* 0x00000200060a7890 */ /* 0x000fe2000fffe03f */
[----:B------:R-:W-:Y:S01]  /*16a0*/  UMOV UR11, 0x40000040 ;  /* 0x40000040000b7882 */ /* 0x000fe20000000000 */
[----:B------:R-:W-:-:S02]  /*16b0*/  WARPGROUP.DEPBAR.LE gsb0, 0x0 ;  /* 0x00008000000079c5 */ /* 0x000fc40000010000 */
[----:B------:R-:W-:-:S06]  /*16c0*/  WARPGROUP.ARRIVE ;  /* 0x00000000000079c5 */ /* 0x000fcc0000000000 */
[----:B------:R-:W-:Y:S01]  /*16d0*/  HGMMA.64x16x16.F32.BF16 R48, gdesc[UR12], RZ, !UPT, gsb0 ;  /* 0x002000000c3079f0 */ /* 0x000fe2000c0018ff */
[----:B------:R-:W-:Y:S01]  /*16e0*/  UMOV UR12, UR8 ;  /* 0x00000008000c7c82 */ /* 0x000fe20008000000 */
[----:B------:R-:W-:Y:S01]  /*16f0*/  UMOV UR13, UR9 ;  /* 0x00000009000d7c82 */ /* 0x000fe20008000000 */
[----:B------:R-:W-:Y:S01]  /*1700*/  UMOV UR14, UR7 ;  /* 0x00000007000e7c82 */ /* 0x000fe20008000000 */
[----:B------:R-:W-:Y:S01]  /*1710*/  UMOV UR15, 0x40000040 ;  /* 0x40000040000f7882 */ /* 0x000fe20000000000 */
[----:B------:R-:W-:Y:S01]  /*1720*/  UIADD3 UR7, UR6, 0x102, URZ ;  /* 0x0000010206077890 */ /* 0x000fe2000fffe03f */
[----:B------:R-:W-:Y:S02]  /*1730*/  WARPGROUP.DEPBAR.LE gsb0, 0x0 ;  /* 0x00008000000079c5 */ /* 0x000fe40000010000 */
[----:B------:R-:W-:-:S06]  /*1740*/  WARPGROUP.ARRIVE ;  /* 0x00000000000079c5 */ /* 0x000fcc0000000000 */
[----:B------:R-:W-:Y:S01]  /*1750*/  HGMMA.64x16x16.F32.BF16 R40, gdesc[UR16], RZ, !UPT, gsb0 ;  /* 0x00200000102879f0 */ /* 0x000fe2000c0018ff */
[----:B------:R-:W-:Y:S01]  /*1760*/  UIADD3 UR18, UR6, 0x82, URZ ;  /* 0x0000008206127890 */ /* 0x000fe2000fffe03f */
[----:B------:R-:W-:Y:S01]  /*1770*/  UMOV UR19, 0x40000040 ;  /* 0x4000004000137882 */ /* 0x000fe20000000000 */
[----:B------:R-:W-:Y:S02]  /*1780*/  WARPGROUP.DEPBAR.LE gsb0, 0x0 ;  /* 0x00008000000079c5 */ /* 0x000fe40000010000 */
[----:B------:R-:W-:-:S06]  /*1790*/  WARPGROUP.ARRIVE ;  /* 0x00000000000079c5 */ /* 0x000fcc0000000000 */
[----:B------:R-:W-:Y:S01]  /*17a0*/  HGMMA.64x16x16.F32.BF16 R32, gdesc[UR12], RZ, !UPT, gsb0 ;  /* 0x002000000c2079f0 */ /* 0x000fe2000c0018ff */
[----:B------:R-:W-:Y:S01]  /*17b0*/  UMOV UR12, UR8 ;  /* 0x00000008000c7c82 */ /* 0x000fe20008000000 */
[----:B------:R-:W-:Y:S01]  /*17c0*/  UMOV UR13, UR9 ;  /* 0x00000009000d7c82 */ /* 0x000fe20008000000 */
[----:B------:R-:W-:Y:S01]  /*17d0*/  UMOV UR14, UR10 ;  /* 0x0000000a000e7c82 */ /* 0x000fe20008000000 */
[----:B------:R-:W-:Y:S01]  /*17e0*/  UMOV UR15, 0x40000040 ;  /* 0x40000040000f7882 */ /* 0x000fe20000000000 */
[----:B------:R-:W-:Y:S02]  /*17f0*/  UIADD3 UR9, UR6, 0x182, URZ ;  /* 0x0000018206097890 */ /* 0x000fe4000fffe03f */
[----:B------:R-:W-:Y:S01]  /*1800*/  UIADD3 UR10, UR6, 0x202, URZ ;  /* 0x00000202060a7890 */ /* 0x000fe2000fffe03f */
[----:B------:R-:W-:Y:S02]  /*1810*/  WARPGROUP.DEPBAR.LE gsb0, 0x0 ;  /* 0x00008000000079c5 */ /* 0x000fe40000010000 */
[----:B------:R-:W-:-:S06]  /*1820*/  WARPGROUP.ARRIVE ;  /* 0x00000000000079c5 */ /* 0x000fcc0000000000 */
[----:B------:R-:W-:Y:S01]  /*1830*/  HGMMA.64x16x16.F32.BF16 R24, gdesc[UR12], RZ, !UPT, gsb0 ;  /* 0x002000000c1879f0 */ /* 0x000fe2000c0018ff */
[----:B------:R-:W-:Y:S02]  /*1840*/  UIADD3 UR12, UR8, 0x2, URZ ;  /* 0x00000002080c7890 */ /* 0x000fe4000fffe03f */
[----:B------:R-:W-:Y:S01]  /*1850*/  UIADD3 UR14, UR6, 0x2, URZ ;  /* 0x00000002060e7890 */ /* 0x000fe2000fffe03f */
[----:B------:R-:W-:Y:S01]  /*1860*/  UMOV UR13, 0x40000040 ;  /* 0x40000040000d7882 */ /* 0x000fe20000000000 */
[----:B------:R-:W-:Y:S01]  /*1870*/  UMOV UR15, 0x40000040 ;  /* 0x40000040000f7882 */ /* 0x000fe20000000000 */
[----:B------:R-:W-:Y:S02]  /*1880*/  UMOV UR17, UR13 ;  /* 0x0000000d00117c82 */ /* 0x000fe40008000000 */
[----:B------:R-:W-:Y:S01]  /*1890*/  UMOV UR16, UR12 ;  /* 0x0000000c00107c82 */ /* 0x000fe20008000000 */
[----:B------:R-:W-:Y:S02]  /*18a0*/  WARPGROUP.DEPBAR.LE gsb0, 0x0 ;  /* 0x00008000000079c5 */ /* 0x000fe40000010000 */
[----:B------:R-:W-:-:S06]  /*18b0*/  WARPGROUP.ARRIVE ;  /* 0x00000000000079c5 */ /* 0x000fcc0000000000 */
[----:B------:R-:W-:Y:S01]  /*18c0*/  HGMMA.64x16x16.F32.BF16 R56, gdesc[UR12], R56, gsb0 ;  /* 0x002000000c3879f0 */ /* 0x000fe20008001838 */
[----:B------:R-:W-:Y:S01]  /*18d0*/  UMOV UR14, UR7 ;  /* 0x00000007000e7c82 */ /* 0x000fe20008000000 */
[----:B------:R-:W-:Y:S01]  /*18e0*/  UMOV UR15, 0x40000040 ;  /* 0x40000040000f7882 */ /* 0x000fe20000000000 */
[----:B------:R-:W-:Y:S01]  /*18f0*/  UIADD3 UR7, UR6, 0x104, URZ ;  /* 0x0000010406077890 */ /* 0x000fe2000fffe03f */
[----:B------:R-:W-:Y:S02]  /*1900*/  WARPGROUP.DEPBAR.LE gsb0, 0x0 ;  /* 0x00008000000079c5 */ /* 0x000fe40000010000 */
[----:B------:R-:W-:-:S06]  /*1910*/  WARPGROUP.ARRIVE ;  /* 0x00000000000079c5 */ /* 0x000fcc0000000000 */
[----:B------:R-:W-:Y:S01]  /*1920*/  HGMMA.64x16x16.F32.BF16 R48, gdesc[UR16], R48, gsb0 ;  /* 0x00200000103079f0 */ /* 0x000fe20008001830 */
[----:B------:R-:W-:Y:S01]  /*1930*/  UIADD3 UR18, UR6, 0x84, URZ ;  /* 0x0000008406127890 */ /* 0x000fe2000fffe03f */
[----:B------:R-:W-:Y:S01]  /*1940*/  UMOV UR19, 0x40000040 ;  /* 0x4000004000137882 */ /* 0x000fe20000000000 */
        /* <DEDUP_REMOVED lines=405> */
[----:B------:R-:W-:Y:S01]  /*32a0*/  UIADD3 UR8, UR8, 0xc06, URZ ;  /* 0x00000c0608087890 */ /* 0x000fe2000fffe03f */
[----:B------:R-:W-:-:S02]  /*32b0*/  WARPGROUP.DEPBAR.LE gsb0, 0x0 ;  /* 0x00008000000079c5 */ /* 0x000fc40000010000 */
        /* <DEDUP_REMOVED lines=9> */
[----:B------:R-:W-:Y:S02]  /*3350*/  WARPGROUP.DEPBAR.LE gsb0, 0x0 ;  /* 0x00008000000079c5 */ /* 0x000fe40000010000 */
[----:B------:R-:W-:-:S06]  /*3360*/  WARPGROUP.ARRIVE ;  /* 0x00000000000079c5 */ /* 0x000fcc0000000000 */
[----:B------:R-:W-:Y:S01]  /*3370*/  HGMMA.64x16x16.F32.BF16 R40, gdesc[UR12], R40, gsb0 ;  /* 0x002000000c2879f0 */ /* 0x000fe20008001828 */
[----:B------:R-:W-:Y:S01]  /*3380*/  UMOV UR14, UR9 ;  /* 0x00000009000e7c82 */ /* 0x000fe20008000000 */
[----:B------:R-:W-:Y:S01]  /*3390*/  UMOV UR15, 0x40000040 ;  /* 0x40000040000f7882 */ /* 0x000fe20000000000 */
        /* <DEDUP_REMOVED lines=11> */
[----:B------:R-:W-:Y:S01]  /*3450*/  UMOV UR12, UR8 ;  /* 0x00000008000c7c82 */ /* 0x000fe20008000000 */
        /* <DEDUP_REMOVED lines=8> */
[----:B------:R-:W-:Y:S02]  /*34e0*/  WARPGROUP.DEPBAR.LE gsb0, 0x0 ;  /* 0x00008000000079c5 */ /* 0x000fe40000010000 */
[----:B------:R-:W-:-:S06]  /*34f0*/  WARPGROUP.ARRIVE ;  /* 0x00000000000079c5 */ /* 0x000fcc0000000000 */
[----:B------:R-:W-:Y:S01]  /*3500*/  HGMMA.64x16x16.F32.BF16 R48, gdesc[UR8], R48, gsb0 ;  /* 0x00200000083079f0 */ /* 0x000fe20008001830 */
[----:B------:R-:W-:Y:S01]  /*3510*/  UMOV UR10, UR16 ;  /* 0x00000010000a7c82 */ /* 0x000fe20008000000 */
[----:B------:R-:W-:Y:S01]  /*3520*/  UMOV UR11, 0x40000040 ;  /* 0x40000040000b7882 */ /* 0x000fe20000000000 */
[----:B------:R-:W-:Y:S02]  /*3530*/  WARPGROUP.DEPBAR.LE gsb0, 0x0 ;  /* 0x00008000000079c5 */ /* 0x000fe40000010000 */
[----:B------:R-:W-:-:S06]  /*3540*/  WARPGROUP.ARRIVE ;  /* 0x00000000000079c5 */ /* 0x000fcc0000000000 */
[----:B------:R-:W-:Y:S03]  /*3550*/  HGMMA.64x16x16.F32.BF16 R40, gdesc[UR12], R40, gsb0 ;  /* 0x002000000c2879f0 */ /* 0x000fe60008001828 */
        /* <DEDUP_REMOVED lines=9> */
[----:B------:R-:W-:Y:S05]  /*35f0*/  @!P1 BRA `(.L_x_22) ;  /* 0x0000002000749947 */ /* 0x000fea0003800000 */
[----:B------:R-:W-:Y:S02]  /*3600*/  UIADD3 UR6, UR39, 0x1, URZ ;  /* 0x0000000127067890 */ /* 0x000fe4000fffe03f */
[----:B------:R-:W-:Y:S02]  /*3610*/  IMAD.U32 R3, RZ, RZ, UR39 ;  /* 0x00000027ff037e24 */ /* 0x000fe4000f8e00ff */
[----:B------:R-:W-:-:S04]  /*3620*/  UISETP.NE.AND UP0, UPT, UR6, 0x2, UPT ;  /* 0x000000020600788c */ /* 0x000fc8000bf05270 */
[----:B------:R-:W-:Y:S02]  /*3630*/  USEL UR7, URZ, 0x1, UP0 ;  /* 0x000000013f077887 */ /* 0x000fe40008000000 */
[----:B------:R-:W-:Y:S02]  /*3640*/  USEL UR6, UR6, URZ, UP0 ;  /* 0x0000003f06067287 */ /* 0x000fe40008000000 */
[----:B------:R-:W-:-:S06]  /*3650*/  ULOP3.LUT UR7, UR38, UR7, URZ, 0x3c, !UPT ;  /* 0x0000000726077292 */ /* 0x000fcc000f8e3c3f */
[----:B------:R-:W-:-:S07]  /*3660*/  IMAD.U32 R7, RZ, RZ, UR7 ;  /* 0x00000007ff077e24 */ /* 0x000fce000f8e00ff */
.L_x_29:
[----:B------:R-:W-:Y:S05]  /*3670*/  @!P0 BRA `(.L_x_23) ;  /* 0x0000000000048947 */ /* 0x000fea0003800000 */
[----:B------:R-:W-:Y:S01]  /*3680*/  BPT.TRAP 0x1 ;  /* 0x000000040000795c */ /* 0x000fe20000300000 */
.L_x_23:
[----:B------:R-:W2:Y:S01]  /*3690*/  S2UR UR8, SR_CgaCtaId ;  /* 0x00000000000879c3 */ /* 0x000ea20000008800 */
[----:B------:R-:W-:Y:S01]  /*36a0*/  UMOV UR7, 0x400 ;  /* 0x0000040000077882 */ /* 0x000fe20000000000 */
[----:B01----:R-:W-:Y:S01]  /*36b0*/  IMAD.U32 R5, RZ, RZ, UR6 ;  /* 0x00000006ff057e24 */ /* 0x003fe2000f8e00ff */
[----:B------:R-:W-:Y:S01]  /*36c0*/  SHF.L.U32 R4, R7, 0x1f, RZ ;  /* 0x0000001f07047819 */ /* 0x000fe200000006ff */
[----:B--2---:R-:W-:-:S06]  /*36d0*/  ULEA UR7, UR8, UR7, 0x18 ;  /* 0x0000000708077291 */ /* 0x004fcc000f8ec03f */
[----:B------:R-:W-:-:S04]  /*36e0*/  IMAD.U32 R6, RZ, RZ, UR7 ;  /* 0x00000007ff067e24 */ /* 0x000fc8000f8e00ff */
[----:B------:R-:W-:-:S04]  /*36f0*/  IMAD R5, R5, 0x8, R6 ;  /* 0x0000000805057824 */ /* 0x000fc800078e0206 */
[----:B------:R0:W1:Y:S01]  /*3700*/  SYNCS.PHASECHK.TRANS64.TRYWAIT P1, [R5+URZ], R4 ;  /* 0x00000004050075a7 */ /* 0x000062000802017f */
[----:B------:R-:W-:Y:S05]  /*3710*/  @!P0 BRA `(.L_x_24) ;  /* 0x0000000000048947 */ /* 0x000fea0003800000 */
[----:B------:R-:W-:Y:S01]  /*3720*/  BPT.TRAP 0x1 ;  /* 0x000000040000795c */ /* 0x000fe20000300000 */
.L_x_24:
[----:B-1----:R-:W-:Y:S05]  /*3730*/  @P1 BRA `(.L_x_25) ;  /* 0x0000000000081947 */ /* 0x002fea0003800000 */
[----:B------:R-:W1:Y:S02]  /*3740*/  SYNCS.PHASECHK.TRANS64.TRYWAIT P1, [R5+URZ], R4 ;  /* 0x00000004050075a7 */ /* 0x000e64000802017f */
[----:B-1----:R-:W-:Y:S05]  /*3750*/  @!P1 BRA `(.L_x_26) ;  /* 0x0000006c00689947 */ /* 0x002fea0003800000 */
.L_x_25:
[----:B------:R-:W-:Y:S01]  /*3760*/  ULEA UR10, UR6, UR4, 0xc ;  /* 0x00000004060a7291 */ /* 0x000fe2000f8e603f */
[----:B------:R-:W-:Y:S01]  /*3770*/  WARPGROUP.ARRIVE ;  /* 0x00000000000079c5 */ /* 0x000fe20000000000 */
[----:B------:R-:W-:Y:S01]  /*3780*/  UIMAD UR8, UR6, 0xa00, UR5 ;  /* 0x00000a00060878a4 */ /* 0x000fe2000f8e0205 */
[----:B------:R-:W-:Y:S01]  /*3790*/  UMOV UR13, 0x40000040 ;  /* 0x40000040000d7882 */ /* 0x000fe20000000000 */
[----:B------:R-:W-:Y:S02]  /*37a0*/  UMOV UR15, 0x40000040 ;  /* 0x40000040000f7882 */ /* 0x000fe40000000000 */
[----:B------:R-:W-:Y:S01]  /*37b0*/  UIADD3 UR7, UR8, 0x80, URZ ;  /* 0x0000008008077890 */ /* 0x000fe2000fffe03f */
[----:B------:R-:W-:Y:S02]  /*37c0*/  UMOV UR12, UR10 ;  /* 0x0000000a000c7c82 */ /* 0x000fe40008000000 */
[----:B------:R-:W-:Y:S01]  /*37d0*/  UMOV UR14, UR8 ;  /* 0x00000008000e7c82 */ /* 0x000fe20008000000 */
[----:B------:R-:W-:Y:S01]  /*37e0*/  UIADD3 UR9, UR8, 0x100, URZ ;  /* 0x0000010008097890 */ /* 0x000fe2000fffe03f */
[----:B------:R-:W-:Y:S01]  /*37f0*/  HGMMA.64x16x16.F32.BF16 R56, gdesc[UR12], R56, gsb0 ;  /* 0x002000000c3879f0 */ /* 0x000fe20008001838 */
[----:B------:R-:W-:Y:S01]  /*3800*/  UMOV UR15, 0x40000040 ;  /* 0x40000040000f7882 */ /* 0x000fe20000000000 */
[----:B------:R-:W-:Y:S01]  /*3810*/  UMOV UR14, UR7 ;  /* 0x00000007000e7c82 */ /* 0x000fe20008000000 */
[----:B------:R-:W-:-:S02]  /*3820*/  UIADD3 UR11, UR8, 0x180, URZ ;  /* 0x00000180080b7890 */ /* 0x000fc4000fffe03f */
        /* <DEDUP_REMOVED lines=459> */
[----:B------:R-:W-:Y:S02]  /*54e0*/  UIADD3 UR10, UR8, 0x906, URZ ;  /* 0x00000906080a7890 */ /* 0x000fe4000fffe03f */
        /* <DEDUP_REMOVED lines=26> */
[----:B------:R-:W-:Y:S01]  /*5690*/  BPT.TRAP 0x1 ;  /* 0x000000040000795c */ /* 0x000fe20000300000 */
.L_x_27:
[----:B------:R-:W-:-:S13]  /*56a0*/  ISETP.NE.AND P1, PT, R23, RZ, PT ;  /* 0x000000ff1700720c */ /* 0x000fda0003f25270 */
[----:B01----:R-:W-:-:S04]  /*56b0*/  @P1 IMAD R4, R3, 0x8, R6 ;  /* 0x0000000803041824 */ /* 0x003fc800078e0206 */
[----:B------:R-:W-:-:S05]  /*56c0*/  @P1 VIADD R5, R4, 0x10 ;  /* 0x0000001004051836 */ /* 0x000fca0000000000 */
[----:B------:R-:W-:-:S04]  /*56d0*/  @P1 PRMT R5, R22, 0x654, R5 ;  /* 0x0000065416051816 */ /* 0x000fc80000000005 */
[----:B------:R0:W-:Y:S01]  /*56e0*/  @P1 SYNCS.ARRIVE.TRANS64.RED.A1T0 RZ, [R5+URZ], RZ ;  /* 0x000000ff05ff19a7 */ /* 0x0001e2000810043f */
[----:B------:R-:W-:-:S13]  /*56f0*/  ISETP.GT.U32.AND P1, PT, R19, 0x1, PT ;  /* 0x000000011300780c */ /* 0x000fda0003f24070 */
[----:B0-----:R-:W-:Y:S05]  /*5700*/  @P1 BRA `(.L_x_28) ;  /* 0x0000000000041947 */ /* 0x001fea0003800000 */
[----:B------:R-:W-:Y:S01]  /*5710*/  BPT.TRAP 0x1 ;  /* 0x000000040000795c */ /* 0x000fe20000300000 */
.L_x_28:
[----:B------:R-:W-:Y:S01]  /*5720*/  UIADD3 UR6, UR6, 0x1, URZ ;  /* 0x0000000106067890 */ /* 0x000fe2000fffe03f */
[C---:B------:R-:W-:Y:S01]  /*5730*/  ISETP.GT.AND P2, PT, R0.reuse, 0x1, PT ;  /* 0x000000010000780c */ /* 0x040fe20003f44270 */
[----:B------:R-:W-:Y:S02]  /*5740*/  VIADD R3, R3, 0x1 ;  /* 0x0000000103037836 */ /* 0x000fe40000000000 */
[----:B------:R-:W-:Y:S01]  /*5750*/  UISETP.NE.AND UP0, UPT, UR6, 0x2, UPT ;  /* 0x000000020600788c */ /* 0x000fe2000bf05270 */
[----:B------:R-:W-:Y:S02]  /*5760*/  VIADD R0, R0, 0xffffffff ;  /* 0xffffffff00007836 */ /* 0x000fe40000000000 */
[C---:B------:R-:W-:Y:S01]  /*5770*/  ISETP.NE.AND P1, PT, R3.reuse, 0x2, PT ;  /* 0x000000020300780c */ /* 0x040fe20003f25270 */
[----:B------:R-:W-:Y:S02]  /*5780*/  USEL UR7, URZ, 0x1, UP0 ;  /* 0x000000013f077887 */ /* 0x000fe40008000000 */
[----:B------:R-:W-:Y:S01]  /*5790*/  USEL UR6, UR6, URZ, UP0 ;  /* 0x0000003f06067287 */ /* 0x000fe20008000000 */
[----:B------:R-:W-:-:S03]  /*57a0*/  SEL R3, R3, RZ, P1 ;  /* 0x000000ff03037207 */ /* 0x000fc60000800000 */
[----:B------:R-:W-:Y:S01]  /*57b0*/  LOP3.LUT R7, R7, UR7, RZ, 0x3c, !PT ;  /* 0x0000000707077c12 */ /* 0x000fe2000f8e3cff */
[----:B------:R-:W-:Y:S07]  /*57c0*/  @P2 BRA `(.L_x_29) ;  /* 0xffffffdc00a82947 */ /* 0x000fee000383ffff */
.L_x_22:
[----:B------:R-:W2:Y:S02]  /*57d0*/  LDC R0, c[0x0][0x28c] ;  /* 0x0000a300ff007b82 */ /* 0x000ea40000000800 */
[----:B--2---:R-:W-:-:S13]  /*57e0*/  ISETP.GE.AND P1, PT, R0, 0x1, PT ;  /* 0x000000010000780c */ /* 0x004fda0003f26270 */
[----:B------:R-:W-:Y:S05]  /*57f0*/  @!P1 BRA `(.L_x_30) ;  /* 0x0000000000409947 */ /* 0x000fea0003800000 */
[----:B------:R-:W-:Y:S05]  /*5800*/  @!P0 BRA `(.L_x_31) ;  /* 0x0000000000048947 */ /* 0x000fea0003800000 */
[----:B------:R-:W-:Y:S01]  /*5810*/  BPT.TRAP 0x1 ;  /* 0x000000040000795c */ /* 0x000fe20000300000 */
.L_x_31:
[----:B------:R-:W-:Y:S01]  /*5820*/  ISETP.NE.AND P0, PT, R23, RZ, PT ;  /* 0x000000ff1700720c */ /* 0x000fe20003f05270 */
[----:B------:R-:W-:-:S12]  /*5830*/  UISETP.LT.AND UP1, UPT, UR40, 0x1, UPT ;  /* 0x000000012800788c */ /* 0x000fd8000bf21270 */
[----:B------:R-:W-:-:S05]  /*5840*/  VOTEU.ANY UP0, P0 ;  /* 0x00000000003f7886 */ /* 0x000fca0000000100 */
[----:B------:R-:W-:-:S04]  /*5850*/  @UP0 USEL UR4, UR40, 0x1, UP1 ;  /* 0x0000000128040887 */ /* 0x000fc80008800000 */
[----:B------:R-:W-:-:S06]  /*5860*/  @UP0 UIADD3 UR4, UR39, UR40, -UR4 ;  /* 0x0000002827040290 */ /* 0x000fcc000fffe804 */
[----:B------:R-:W-:-:S04]  /*5870*/  IMAD.U32 R0, RZ, RZ, UR4 ;  /* 0x00000004ff007e24 */ /* 0x000fc8000f8e00ff */
[----:B------:R-:W-:-:S05]  /*5880*/  @P0 IMAD.SHL.U32 R0, R0, 0x8, RZ ;  /* 0x0000000800000824 */ /* 0x000fca00078e00ff */
[----:B------:R-:W-:-:S04]  /*5890*/  @P0 LOP3.LUT R0, R0, 0x8, RZ, 0xc0, !PT ;  /* 0x0000000800000812 */ /* 0x000fc800078ec0ff */
[----:B------:R-:W-:-:S04]  /*58a0*/  @P0 IADD3 R3, R6, 0x10, R0 ;  /* 0x0000001006030810 */ /* 0x000fc80007ffe000 */
[----:B------:R-:W-:-:S04]  /*58b0*/  @P0 PRMT R3, R22, 0x654, R3 ;  /* 0x0000065416030816 */ /* 0x000fc80000000003 */
[----:B------:R2:W-:Y:S01]  /*58c0*/  @P0 SYNCS.ARRIVE.TRANS64.RED.A1T0 RZ, [R3+URZ], RZ ;  /* 0x000000ff03ff09a7 */ /* 0x0005e2000810043f */
[----:B------:R-:W-:-:S13]  /*58d0*/  ISETP.GT.U32.AND P0, PT, R19, 0x1, PT ;  /* 0x000000011300780c */ /* 0x000fda0003f04070 */
[----:B--2---:R-:W-:Y:S05]  /*58e0*/  @P0 BRA `(.L_x_30) ;  /* 0x0000000000040947 */ /* 0x004fea0003800000 */
[----:B------:R-:W-:Y:S01]  /*58f0*/  BPT.TRAP 0x1 ;  /* 0x000000040000795c */ /* 0x000fe20000300000 */
.L_x_30:
[----:B------:R-:W2:Y:S01]  /*5900*/  LDC R6, c[0x0][0x288] ;  /* 0x0000a200ff067b82 */ /* 0x000ea20000000800 */
[----:B------:R-:W-:Y:S01]  /*5910*/  UIADD3 UR39, UR40, UR39, URZ ;  /* 0x0000002728277290 */ /* 0x000fe2000fffe03f */
[C---:B01----:R-:W-:Y:S01]  /*5920*/  LOP3.LUT R5, R18.reuse, 0x3, RZ, 0xc0, !PT ;  /* 0x0000000312057812 */ /* 0x043fe200078ec0ff */
[----:B------:R-:W-:Y:S01]  /*5930*/  IMAD R69, R69, 0x50, RZ ;  /* 0x0000005045457824 */ /* 0x000fe200078e02ff */
[--C-:B------:R-:W-:Y:S01]  /*5940*/  SHF.R.U32.HI R0, RZ, 0x7, R18.reuse ;  /* 0x00000007ff007819 */ /* 0x100fe20000011612 */
[----:B------:R-:W-:Y:S01]  /*5950*/  USHF.R.U32.HI UR4, URZ, 0x1, UR39 ;  /* 0x000000013f047899 */ /* 0x000fe20008011627 */
[----:B------:R-:W-:Y:S01]  /*5960*/  SHF.R.U32.HI R3, RZ, 0x2, R18 ;  /* 0x00000002ff037819 */ /* 0x000fe20000011612 */
[C---:B------:R-:W-:Y:S01]  /*5970*/  IMAD.SHL.U32 R10, R18.reuse, 0x2, RZ ;  /* 0x00000002120a7824 */ /* 0x040fe200078e00ff */
[----:B------:R-:W-:Y:S01]  /*5980*/  LOP3.LUT R4, R18, 0x60, RZ, 0xc0, !PT ;  /* 0x0000006012047812 */ /* 0x000fe200078ec0ff */
[----:B------:R-:W-:Y:S01]  /*5990*/  ULOP3.LUT UR4, UR4, 0x1, URZ, 0xc0, !UPT ;  /* 0x0000000104047892 */ /* 0x000fe2000f8ec03f */
[----:B------:R-:W-:Y:S01]  /*59a0*/  LOP3.LUT R0, R0, 0x1, RZ, 0xc0, !PT ;  /* 0x0000000100007812 */ /* 0x000fe200078ec0ff */
[----:B------:R-:W-:Y:S01]  /*59b0*/  ULDC UR8, c[0x0][0x284] ;  /* 0x0000a10000087ab9 */ /* 0x000fe20000000800 */
[----:B------:R-:W-:Y:S01]  /*59c0*/  LOP3.LUT R3, R3, 0x7, RZ, 0xc0, !PT ;  /* 0x0000000703037812 */ /* 0x000fe200078ec0ff */
[----:B------:R-:W-:Y:S01]  /*59d0*/  UISETP.GT.U32.AND UP1, UPT, UR39, 0x1, UPT ;  /* 0x000000012700788c */ /* 0x000fe2000bf24070 */
[----:B------:R-:W-:Y:S01]  /*59e0*/  SHF.R.U32.HI R4, RZ, 0x1, R4 ;  /* 0x00000001ff047819 */ /* 0x000fe20000011604 */
[----:B------:R-:W-:Y:S01]  /*59f0*/  IMAD.SHL.U32 R8, R0, 0x40, RZ ;  /* 0x0000004000087824 */ /* 0x000fe200078e00ff */
[----:B------:R-:W-:Y:S01]  /*5a00*/  UISETP.NE.U32.AND UP0, UPT, UR4, 0x1, UPT ;  /* 0x000000010400788c */ /* 0x000fe2000bf05070 */
[----:B------:R-:W-:Y:S01]  /*5a10*/  SHF.R.S32.HI R15, RZ, 0x1f, R67 ;  /* 0x0000001fff0f7819 */ /* 0x000fe20000011443 */
[----:B------:R-:W-:Y:S01]  /*5a20*/  ULDC.64 UR6, c[0x0][0x5d0] ;  /* 0x0001740000067ab9 */ /* 0x000fe20000000a00 */
[--C-:B------:R-:W-:Y:S01]  /*5a30*/  IADD3 R7, RZ, -R4, -R3.reuse ;  /* 0x80000004ff077210 */ /* 0x100fe20007ffe803 */
[----:B------:R-:W-:Y:S01]  /*5a40*/  UISETP.LT.U32.AND UP1, UPT, UR40, 0x2, UP1 ;  /* 0x000000022800788c */ /* 0x000fe20008f21070 */
[----:B------:R-:W-:Y:S01]  /*5a50*/  LOP3.LUT R10, R69, 0x6, R10, 0xf8, !PT ;  /* 0x00000006450a7812 */ /* 0x000fe200078ef80a */
[----:B------:R-:W-:Y:S01]  /*5a60*/  UISETP.GT.U32.AND UP0, UPT, UR40, 0x1, !UP0 ;  /* 0x000000012800788c */ /* 0x000fe2000c704070 */
[----:B------:R-:W-:Y:S01]  /*5a70*/  LOP3.LUT R3, R8, 0x40, R3, 0xe2, !PT ;  /* 0x0000004008037812 */ /* 0x000fe200078ee203 */
[----:B--2---:R-:W-:Y:S01]  /*5a80*/  IMAD R12, R5, -0x2, R6 ;  /* 0xfffffffe050c7824 */ /* 0x004fe200078e0206 */
[----:B------:R-:W-:Y:S01]  /*5a90*/  ISETP.GE.AND P0, PT, R69, R6, PT ;  /* 0x000000064500720c */ /* 0x000fe20003f06270 */
[C---:B------:R-:W-:Y:S01]  /*5aa0*/  IMAD.SHL.U32 R5, R68.reuse, 0x80, RZ ;  /* 0x0000008044057824 */ /* 0x040fe200078e00ff */
[----:B------:R-:W-:Y:S01]  /*5ab0*/  SHF.R.S32.HI R11, RZ, 0x1f, R10 ;  /* 0x0000001fff0b7819 */ /* 0x000fe2000001140a */
[----:B------:R-:W-:Y:S01]  /*5ac0*/  IMAD R6, R15, UR6, RZ ;  /* 0x000000060f067c24 */ /* 0x000fe2000f8e02ff */
[----:B------:R-:W-:Y:S01]  /*5ad0*/  USEL UR5, URZ, 0x1, !UP1 ;  /* 0x000000013f057887 */ /* 0x000fe2000c800000 */
[----:B------:R-:W-:Y:S01]  /*5ae0*/  IMAD.WIDE R8, R68, 0x80, RZ ;  /* 0x0000008044087825 */ /* 0x000fe200078e02ff */
[----:B------:R-:W-:Y:S01]  /*5af0*/  ISETP.GE.OR P0, PT, R5, UR8, P0 ;  /* 0x0000000805007c0c */ /* 0x000fe20008706670 */
[----:B------:R-:W-:-:S02]  /*5b00*/  USEL UR4, URZ, 0x1, !UP0 ;  /* 0x000000013f047887 */ /* 0x000fc4000c000000 */
[----:B------:R-:W-:Y:S01]  /*5b10*/  IMAD R0, R0, -0x40, R7 ;  /* 0xffffffc000007824 */ /* 0x000fe200078e0207 */
[----:B------:R-:W-:Y:S01]  /*5b20*/  LOP3.LUT R81, R8, R3, R4, 0xfe, !PT ;  /* 0x0000000308517212 */ /* 0x000fe200078efe04 */
[C---:B------:R-:W-:Y:S01]  /*5b30*/  IMAD R13, R67.reuse, UR7, R6 ;  /* 0x00000007430d7c24 */ /* 0x040fe2000f8e0206 */
[----:B------:R-:W-:Y:S01]  /*5b40*/  ULOP3.LUT UR39, UR39, 0x1, URZ, 0xc0, !UPT ;  /* 0x0000000127277892 */ /* 0x000fe2000f8ec03f */
[----:B------:R-:W-:Y:S01]  /*5b50*/  IMAD.WIDE.U32 R6, R67, UR6, R10 ;  /* 0x0000000643067c25 */ /* 0x000fe2000f8e000a */
[----:B------:R-:W-:Y:S01]  /*5b60*/  ULOP3.LUT UR38, UR4, UR38, UR5, 0x96, !UPT ;  /* 0x0000002604267292 */ /* 0x000fe2000f8e9605 */
[----:B------:R-:W-:Y:S02]  /*5b70*/  IADD3 R3, -R5, UR8, R0 ;  /* 0x0000000805037c10 */ /* 0x000fe4000fffe100 */
[----:B------:R-:W-:Y:S02]  /*5b80*/  IMAD.IADD R7, R7, 0x1, R13 ;  /* 0x0000000107077824 */ /* 0x000fe400078e020d */
[----:B------:R-:W-:-:S02]  /*5b90*/  IMAD.IADD R4, R12, 0x1, -R69 ;  /* 0x000000010c047824 */ /* 0x000fc400078e0a45 */
[----:B------:R-:W-:Y:S01]  /*5ba0*/  IMAD.MOV.U32 R0, RZ, RZ, -0x1 ;  /* 0xffffffffff007424 */ /* 0x000fe200078e00ff */
[----:B------:R-:W-:Y:S06]  /*5bb0*/  @P0 BRA `(.L_x_32) ;  /* 0x0000002800e80947 */ /* 0x000fec0003800000 */
[----:B------:R-:W0:Y:S01]  /*5bc0*/  LDC.64 R12, c[0x0][0x5c8] ;  /* 0x00017200ff0c7b82 */ /* 0x000e220000000a00 */
[----:B-----5:R-:W-:Y:S01]  /*5bd0*/  FSETP.NEU.AND P0, PT, R65, RZ, PT ;  /* 0x000000ff4100720b */ /* 0x020fe20003f0d000 */
[----:B------:R-:W-:Y:S01]  /*5be0*/  BSSY B0, `(.L_x_32) ;  /* 0x00002b7000007945 */ /* 0x000fe20003800000 */
[----:B------:R-:W-:-:S04]  /*5bf0*/  ISETP.GT.AND P1, PT, R4, RZ, PT ;  /* 0x000000ff0400720c */ /* 0x000fc80003f24270 */
[----:B------:R-:W-:Y:S01]  /*5c00*/  ISETP.GT.AND P2, PT, R3, RZ, P1 ;  /* 0x000000ff0300720c */ /* 0x000fe20000f44270 */
[-C--:B0-----:R-:W-:Y:S02]  /*5c10*/  IMAD R14, R9, R12.reuse, RZ ;  /* 0x0000000c090e7224 */ /* 0x081fe400078e02ff */
[----:B------:R-:W-:-:S04]  /*5c20*/  IMAD.WIDE.U32 R70, R81, R12, R6 ;  /* 0x0000000c51467225 */ /* 0x000fc800078e0006 */
[----:B------:R-:W-:-:S04]  /*5c30*/  IMAD R5, R81, R13, R14 ;  /* 0x0000000d51057224 */ /* 0x000fc800078e020e */
[----:B------:R-:W-:Y:S01]  /*5c40*/  IMAD.IADD R83, R71, 0x1, R5 ;  /* 0x0000000147537824 */ /* 0x000fe200078e0205 */
[----:B------:R-:W-:Y:S06]  /*5c50*/  @!P0 BRA `(.L_x_33) ;  /* 0x0000001c00348947 */ /* 0x000fec0003800000 */
[----:B------:R-:W0:Y:S01]  /*5c60*/  LDC.64 R74, c[0x0][0x5b8] ;  /* 0x00016e00ff4a7b82 */ /* 0x000e220000000a00 */
[----:B------:R-:W-:-:S07]  /*5c70*/  ULDC.64 UR4, c[0x0][0x5c0] ;  /* 0x0001700000047ab9 */ /* 0x000fce0000000a00 */
[----:B------:R-:W1:Y:S08]  /*5c80*/  LDC.64 R76, c[0x0][0x5b0] ;  /* 0x00016c00ff4c7b82 */ /* 0x000e700000000a00 */
[----:B------:R-:W2:Y:S01]  /*5c90*/  LDC.64 R78, c[0x0][0x5a8] ;  /* 0x00016a00ff4e7b82 */ /* 0x000ea20000000a00 */
[-C--:B0-----:R-:W-:Y:S02]  /*5ca0*/  IMAD R6, R15, R74.reuse, RZ ;  /* 0x0000004a0f067224 */ /* 0x081fe400078e02ff */
[----:B------:R-:W-:-:S04]  /*5cb0*/  IMAD.WIDE.U32 R72, R67, R74, R10 ;  /* 0x0000004a43487225 */ /* 0x000fc800078e000a */
[----:B------:R-:W-:Y:S02]  /*5cc0*/  IMAD R71, R67, R75, R6 ;  /* 0x0000004b43477224 */ /* 0x000fe400078e0206 */
[-C--:B-1----:R-:W-:Y:S02]  /*5cd0*/  IMAD R8, R9, R76.reuse, RZ ;  /* 0x0000004c09087224 */ /* 0x082fe400078e02ff */
[----:B------:R-:W-:Y:S02]  /*5ce0*/  IMAD.IADD R15, R73, 0x1, R71 ;  /* 0x00000001490f7824 */ /* 0x000fe400078e0247 */
[----:B------:R-:W-:Y:S02]  /*5cf0*/  IMAD.MOV.U32 R14, RZ, RZ, R72 ;  /* 0x000000ffff0e7224 */ /* 0x000fe400078e0048 */
[C---:B------:R-:W-:Y:S02]  /*5d00*/  IMAD R75, R81.reuse, R77, R8 ;  /* 0x0000004d514b7224 */ /* 0x040fe400078e0208 */
[----:B------:R-:W-:-:S04]  /*5d10*/  IMAD.WIDE.U32 R6, R81, R76, R14 ;  /* 0x0000004c51067225 */ /* 0x000fc800078e000e */
[----:B------:R-:W-:Y:S01]  /*5d20*/  IMAD.IADD R5, R7, 0x1, R75 ;  /* 0x0000000107057824 */ /* 0x000fe200078e024b */
[----:B--2---:R-:W-:-:S04]  /*5d30*/  LEA R20, P0, R6, R78, 0x1 ;  /* 0x0000004e06147211 */ /* 0x004fc800078008ff */
[----:B------:R-:W-:-:S05]  /*5d40*/  LEA.HI.X R21, R6, R79, R5, 0x1, P0 ;  /* 0x0000004f06157211 */ /* 0x000fca00000f0c05 */
[----:B------:R0:W2:Y:S01]  /*5d50*/  @P2 LDG.E.LTC128B.U16 R5, desc[UR36][R20.64] ;  /* 0x0000002414052981 */ /* 0x0000a2000c1e1520 */
[----:B------:R-:W-:Y:S01]  /*5d60*/  IMAD.WIDE.U32 R6, R81, R76, R10 ;  /* 0x0000004c51067225 */ /* 0x000fe200078e000a */
[----:B------:R-:W-:Y:S03]  /*5d70*/  BSSY B1, `(.L_x_34) ;  /* 0x0000013000017945 */ /* 0x000fe60003800000 */
[----:B------:R-:W-:Y:S02]  /*5d80*/  IMAD.IADD R7, R75, 0x1, R7 ;  /* 0x000000014b077824 */ /* 0x000fe400078e0207 */
[----:B------:R-:W-:Y:S01]  /*5d90*/  IMAD.WIDE.U32 R68, R67, R74, R6 ;  /* 0x0000004a43447225 */ /* 0x000fe200078e0006 */
[----:B0-----:R-:W-:-:S03]  /*5da0*/  SHF.L.U64.HI R21, R76, 0x3, R77 ;  /* 0x000000034c157819 */ /* 0x001fc6000001024d */
[----:B------:R-:W-:Y:S01]  /*5db0*/  IMAD.IADD R7, R71, 0x1, R69 ;  /* 0x0000000147077824 */ /* 0x000fe200078e0245 */
[----:B------:R-:W-:Y:S01]  /*5dc0*/  LEA R6, P4, R68, R78, 0x1 ;  /* 0x0000004e44067211 */ /* 0x000fe200078808ff */
[----:B------:R-:W-:-:S03]  /*5dd0*/  IMAD.SHL.U32 R20, R76, 0x8, RZ ;  /* 0x000000084c147824 */ /* 0x000fc600078e00ff */
[----:B------:R-:W-:Y:S01]  /*5de0*/  LEA.HI.X R7, R68, R79, R7, 0x1, P4 ;  /* 0x0000004f44077211 */ /* 0x000fe200020f0c07 */
[----:B--2---:R-:W-:-:S04]  /*5df0*/  IMAD.U32 R8, R5, 0x10000, RZ ;  /* 0x0001000005087824 */ /* 0x004fc800078e00ff */
[----:B------:R-:W-:Y:S01]  /*5e00*/  FMUL R9, R8, R65 ;  /* 0x0000004108097220 */ /* 0x000fe20000400000 */
[----:B------:R-:W-:-:S03]  /*5e10*/  LEA R8, P0, R70, UR4, 0x1 ;  /* 0x0000000446087c11 */ /* 0x000fc6000f8008ff */
[----:B------:R-:W-:Y:S01]  /*5e20*/  FFMA R56, R56, R64, R9 ;  /* 0x0000004038387223 */ /* 0x000fe20000000009 */
[----:B------:R-:W-:Y:S02]  /*5e30*/  LEA.HI.X R9, R70, UR5, R83, 0x1, P0 ;  /* 0x0000000546097c11 */ /* 0x000fe400080f0c53 */
[----:B------:R-:W-:Y:S02]  /*5e40*/  ISETP.GT.AND P0, PT, R4, 0x1, PT ;  /* 0x000000010400780c */ /* 0x000fe40003f04270 */
[----:B------:R-:W-:Y:S02]  /*5e50*/  F2FP.BF16.F32.PACK_AB R56, RZ, R56 ;  /* 0x00000038ff38723e */ /* 0x000fe400000010ff */
[----:B------:R-:W-:-:S03]  /*5e60*/  ISETP.GT.AND P3, PT, R3, RZ, P0 ;  /* 0x000000ff0300720c */ /* 0x000fc60000764270 */
[----:B------:R0:W-:Y:S10]  /*5e70*/  @P2 STG.E.U16 desc[UR36][R8.64], R56 ;  /* 0x0000003808002986 */ /* 0x0001f4000c101524 */
[----:B------:R-:W-:Y:S05]  /*5e80*/  @!P3 BRA `(.L_x_35) ;  /* 0x000000000004b947 */ /* 0x000fea0003800000 */
[----:B------:R1:W5:Y:S02]  /*5e90*/  LDG.E.LTC128B.U16 R5, desc[UR36][R6.64+0x2] ;  /* 0x0000022406057981 */ /* 0x000364000c1e1520 */
.L_x_35:
[----:B------:R-:W-:Y:S05]  /*5ea0*/  BSYNC B1 ;  /* 0x0000000000017941 */ /* 0x000fea0003800000 */
.L_x_34:
[----:B------:R-:W-:Y:S01]  /*5eb0*/  IMAD.WIDE.U32 R20, R81, R76, R20 ;  /* 0x0000004c51147225 */ /* 0x000fe200078e0014 */
[----:B------:R-:W-:Y:S02]  /*5ec0*/  ISETP.GT.AND P1, PT, R3, 0x8, P1 ;  /* 0x000000080300780c */ /* 0x000fe40000f24270 */
[C---:B0----5:R-:W-:Y:S01]  /*5ed0*/  PRMT R56, R5.reuse, 0x7610, R56 ;  /* 0x0000761005387816 */ /* 0x061fe20000000038 */
[----:B------:R-:W-:Y:S01]  /*5ee0*/  IMAD.U32 R14, R5, 0x10000, RZ ;  /* 0x00010000050e7824 */ /* 0x000fe200078e00ff */
[----:B------:R-:W-:Y:S01]  /*5ef0*/  IADD3 R72, P2, R72, R20, RZ ;  /* 0x0000001448487210 */ /* 0x000fe20007f5e0ff */
[----:B------:R-:W-:Y:S02]  /*5f00*/  IMAD.IADD R75, R75, 0x1, R21 ;  /* 0x000000014b4b7824 */ /* 0x000fe400078e0215 */
[----:B------:R-:W-:Y:S02]  /*5f10*/  FMUL R14, R14, R65 ;  /* 0x000000410e0e7220 */ /* 0x000fe40000400000 */
[----:B------:R-:W-:-:S02]  /*5f20*/  IMAD.X R15, R75, 0x1, R15, P2 ;  /* 0x000000014b0f7824 */ /* 0x000fc400010e060f */
[----:B------:R-:W-:Y:S01]  /*5f30*/  FFMA R57, R57, R64, R14 ;  /* 0x0000004039397223 */ /* 0x000fe2000000000e */
[----:B------:R-:W-:-:S04]  /*5f40*/  LEA R14, P2, R72, R78, 0x1 ;  /* 0x0000004e480e7211 */ /* 0x000fc800078408ff */
[----:B------:R-:W-:Y:S02]  /*5f50*/  F2FP.BF16.F32.PACK_AB R57, RZ, R57 ;  /* 0x00000039ff39723e */ /* 0x000fe400000010ff */
[----:B------:R-:W-:-:S03]  /*5f60*/  LEA.HI.X R15, R72, R79, R15, 0x1, P2 ;  /* 0x0000004f480f7211 */ /* 0x000fc600010f0c0f */
[----:B------:R0:W-:Y:S04]  /*5f70*/  @P3 STG.E.U16 desc[UR36][R8.64+0x2], R57 ;  /* 0x0000023908003986 */ /* 0x0001e8000c101524 */
[----:B------:R-:W2:Y:S01]  /*5f80*/  @P1 LDG.E.LTC128B.U16 R56, desc[UR36][R14.64] ;  /* 0x000000240e381981 */ /* 0x000ea2000c1e1520 */
[----:B------:R-:W-:Y:S01]  /*5f90*/  IADD3 R20, P2, R10, R20, RZ ;  /* 0x000000140a147210 */ /* 0x000fe20007f5e0ff */
[----:B------:R-:W-:Y:S01]  /*5fa0*/  BSSY B1, `(.L_x_36) ;  /* 0x0000011000017945 */ /* 0x000fe20003800000 */
[C---:B------:R-:W-:Y:S02]  /*5fb0*/  SHF.L.U64.HI R13, R12.reuse, 0x4, R13 ;  /* 0x000000040c0d7819 */ /* 0x040fe4000001020d */
[----:B------:R-:W-:Y:S01]  /*5fc0*/  ISETP.GT.AND P0, PT, R3, 0x8, P0 ;  /* 0x000000080300780c */ /* 0x000fe20000704270 */
[----:B------:R-:W-:Y:S01]  /*5fd0*/  IMAD.X R21, R11, 0x1, R75, P2 ;  /* 0x000000010b157824 */ /* 0x000fe200010e064b */
[----:B------:R-:W-:Y:S01]  /*5fe0*/  LEA R12, P2, R12, R8, 0x4 ;  /* 0x000000080c0c7211 */ /* 0x000fe200078420ff */
[----:B------:R-:W-:-:S04]  /*5ff0*/  IMAD.WIDE.U32 R20, R67, R74, R20 ;  /* 0x0000004a43147225 */ /* 0x000fc800078e0014 */
[----:B------:R-:W-:Y:S02]  /*6000*/  IMAD.X R13, R13, 0x1, R9, P2 ;  /* 0x000000010d0d7824 */ /* 0x000fe400010e0609 */
[----:B------:R-:W-:Y:S02]  /*6010*/  IMAD.IADD R11, R71, 0x1, R21 ;  /* 0x00000001470b7824 */ /* 0x000fe400078e0215 */
[----:B--2---:R-:W-:-:S04]  /*6020*/  IMAD.U32 R10, R56, 0x10000, RZ ;  /* 0x00010000380a7824 */ /* 0x004fc800078e00ff */
[----:B------:R-:W-:Y:S01]  /*6030*/  FMUL R5, R10, R65 ;  /* 0x000000410a057220 */ /* 0x000fe20000400000 */
[----:B------:R-:W-:-:S03]  /*6040*/  LEA R10, P3, R20, R78, 0x1 ;  /* 0x0000004e140a7211 */ /* 0x000fc600078608ff */
[----:B------:R-:W-:Y:S01]  /*6050*/  FFMA R5, R58, R64, R5 ;  /* 0x000000403a057223 */ /* 0x000fe20000000005 */
[----:B------:R-:W-:-:S04]  /*6060*/  LEA.HI.X R11, R20, R79, R11, 0x1, P3 ;  /* 0x0000004f140b7211 */ /* 0x000fc800018f0c0b */
[----:B------:R-:W-:-:S05]  /*6070*/  F2FP.BF16.F32.PACK_AB R5, RZ, R5 ;  /* 0x00000005ff05723e */ /* 0x000fca00000010ff */
[----:B------:R0:W-:Y:S01]  /*6080*/  @P1 STG.E.U16 desc[UR36][R12.64], R5 ;  /* 0x000000050c001986 */ /* 0x0001e2000c101524 */
[----:B------:R-:W-:Y:S05]  /*6090*/  @!P0 BRA `(.L_x_37) ;  /* 0x0000000000048947 */ /* 0x000fea0003800000 */
[----:B------:R2:W5:Y:S02]  /*60a0*/  LDG.E.LTC128B.U16 R56, desc[UR36][R10.64+0x2] ;  /* 0x000002240a387981 */ /* 0x000564000c1e1520 */
.L_x_37:
[----:B------:R-:W-:Y:S05]  /*60b0*/  BSYNC B1 ;  /* 0x0000000000017941 */ /* 0x000fea0003800000 */
.L_x_36:
[----:B-----5:R-:W-:Y:S01]  /*60c0*/  IMAD.U32 R14, R56, 0x10000, RZ ;  /* 0x00010000380e7824 */ /* 0x020fe200078e00ff */
[----:B------:R-:W-:Y:S01]  /*60d0*/  ISETP.GT.AND P1, PT, R4, 0x8, PT ;  /* 0x000000080400780c */ /* 0x000fe20003f24270 */
[----:B------:R-:W-:Y:S02]  /*60e0*/  BSSY B1, `(.L_x_38) ;  /* 0x0000008000017945 */ /* 0x000fe40003800000 */
[----:B------:R-:W-:Y:S01]  /*60f0*/  FMUL R14, R14, R65 ;  /* 0x000000410e0e7220 */ /* 0x000fe20000400000 */
[----:B------:R-:W-:-:S03]  /*6100*/  ISETP.GT.AND P2, PT, R3, RZ, P1 ;  /* 0x000000ff0300720c */ /* 0x000fc60000f44270 */
[----:B------:R-:W-:-:S05]  /*6110*/  FFMA R14, R59, R64, R14 ;  /* 0x000000403b0e7223 */ /* 0x000fca000000000e */
[----:B------:R-:W-:-:S05]  /*6120*/  F2FP.BF16.F32.PACK_AB R14, RZ, R14 ;  /* 0x0000000eff0e723e */ /* 0x000fca00000010ff */
[----:B------:R3:W-:Y:S01]  /*6130*/  @P0 STG.E.U16 desc[UR36][R12.64+0x2], R14 ;  /* 0x0000020e0c000986 */ /* 0x0007e2000c101524 */
[----:B------:R-:W-:Y:S05]  /*6140*/  @!P2 BRA `(.L_x_39) ;  /* 0x000000000004a947 */ /* 0x000fea0003800000 */
[----:B------:R4:W5:Y:S02]  /*6150*/  LDG.E.LTC128B.U16 R56, desc[UR36][R6.64+0x10] ;  /* 0x0000102406387981 */ /* 0x000964000c1e1520 */
.L_x_39:
[----:B------:R-:W-:Y:S05]  /*6160*/  BSYNC B1 ;  /* 0x0000000000017941 */ /* 0x000fea0003800000 */
.L_x_38:
[----:B---3-5:R-:W-:Y:S01]  /*6170*/  IMAD.U32 R14, R56, 0x10000, RZ ;  /* 0x00010000380e7824 */ /* 0x028fe200078e00ff */
[----:B------:R-:W-:Y:S01]  /*6180*/  ISETP.GT.AND P0, PT, R4, 0x9, PT ;  /* 0x000000090400780c */ /* 0x000fe20003f04270 */
[----:B------:R-:W-:Y:S02]  /*6190*/  BSSY B1, `(.L_x_40) ;  /* 0x0000008000017945 */ /* 0x000fe40003800000 */
[----:B0-----:R-:W-:Y:S01]  /*61a0*/  FMUL R5, R14, R65 ;  /* 0x000000410e057220 */ /* 0x001fe20000400000 */
[----:B------:R-:W-:-:S03]  /*61b0*/  ISETP.GT.AND P3, PT, R3, RZ, P0 ;  /* 0x000000ff0300720c */ /* 0x000fc60000764270 */
[----:B------:R-:W-:-:S05]  /*61c0*/  FFMA R5, R60, R64, R5 ;  /* 0x000000403c057223 */ /* 0x000fca0000000005 */
[----:B------:R-:W-:-:S05]  /*61d0*/  F2FP.BF16.F32.PACK_AB R5, RZ, R5 ;  /* 0x00000005ff05723e */ /* 0x000fca00000010ff */
[----:B------:R0:W-:Y:S01]  /*61e0*/  @P2 STG.E.U16 desc[UR36][R8.64+0x10], R5 ;  /* 0x0000100508002986 */ /* 0x0001e2000c101524 */
[----:B------:R-:W-:Y:S05]  /*61f0*/  @!P3 BRA `(.L_x_41) ;  /* 0x000000000004b947 */ /* 0x000fea0003800000 */
[----:B------:R3:W5:Y:S02]  /*6200*/  LDG.E.LTC128B.U16 R56, desc[UR36][R6.64+0x12] ;  /* 0x0000122406387981 */ /* 0x000764000c1e1520 */
.L_x_41:
[----:B------:R-:W-:Y:S05]  /*6210*/  BSYNC B1 ;  /* 0x0000000000017941 */ /* 0x000fea0003800000 */
.L_x_40:
[----:B-----5:R-:W-:Y:S01]  /*6220*/  IMAD.U32 R14, R56, 0x10000, RZ ;  /* 0x00010000380e7824 */ /* 0x020fe200078e00ff */
[----:B------:R-:W-:Y:S01]  /*6230*/  ISETP.GT.AND P1, PT, R3, 0x8, P1 ;  /* 0x000000080300780c */ /* 0x000fe20000f24270 */
[----:B------:R-:W-:Y:S02]  /*6240*/  BSSY B1, `(.L_x_42) ;  /* 0x0000007000017945 */ /* 0x000fe40003800000 */
[----:B------:R-:W-:-:S04]  /*6250*/  FMUL R14, R14, R65 ;  /* 0x000000410e0e7220 */ /* 0x000fc80000400000 */
[----:B------:R-:W-:-:S05]  /*6260*/  FFMA R14, R61, R64, R14 ;  /* 0x000000403d0e7223 */ /* 0x000fca000000000e */
[----:B------:R-:W-:-:S05]  /*6270*/  F2FP.BF16.F32.PACK_AB R14, RZ, R14 ;  /* 0x0000000eff0e723e */ /* 0x000fca00000010ff */
[----:B------:R0:W-:Y:S01]  /*6280*/  @P3 STG.E.U16 desc[UR36][R8.64+0x12], R14 ;  /* 0x0000120e08003986 */ /* 0x0001e2000c101524 */
[----:B------:R-:W-:Y:S05]  /*6290*/  @!P1 BRA `(.L_x_43) ;  /* 0x0000000000049947 */ /* 0x000fea0003800000 */
[----:B------:R0:W5:Y:S02]  /*62a0*/  LDG.E.LTC128B.U16 R56, desc[UR36][R10.64+0x10] ;  /* 0x000010240a387981 */ /* 0x000164000c1e1520 */
.L_x_43:
[----:B------:R-:W-:Y:S05]  /*62b0*/  BSYNC B1 ;  /* 0x0000000000017941 */ /* 0x000fea0003800000 */
.L_x_42:
[----:B0----5:R-:W-:Y:S01]  /*62c0*/  IMAD.U32 R14, R56, 0x10000, RZ ;  /* 0x00010000380e7824 */ /* 0x021fe200078e00ff */
        /* <DEDUP_REMOVED lines=8> */
.L_x_45:
[----:B------:R-:W-:Y:S05]  /*6350*/  BSYNC B1 ;  /* 0x0000000000017941 */ /* 0x000fea0003800000 */
.L_x_44:
        /* <DEDUP_REMOVED lines=10> */
.L_x_47:
[----:B------:R-:W-:Y:S05]  /*6400*/  BSYNC B1 ;  /* 0x0000000000017941 */ /* 0x000fea0003800000 */
.L_x_46:
[----:B0----5:R-:W-:Y:S01]  /*6410*/  IMAD.U32 R14, R56, 0x10000, RZ ;  /* 0x00010000380e7824 */ /* 0x021fe200078e00ff */
        /* <DEDUP_REMOVED lines=9> */
.L_x_49:
[----:B------:R-:W-:Y:S05]  /*64b0*/  BSYNC B1 ;  /* 0x0000000000017941 */ /* 0x000fea0003800000 */
.L_x_48:
        /* <DEDUP_REMOVED lines=9> */
.L_x_51:
[----:B------:R-:W-:Y:S05]  /*6550*/  BSYNC B1 ;  /* 0x0000000000017941 */ /* 0x000fea0003800000 */
.L_x_50:
        /* <DEDUP_REMOVED lines=9> */
.L_x_53:
[----:B------:R-:W-:Y:S05]  /*65f0*/  BSYNC B1 ;  /* 0x0000000000017941 */ /* 0x000fea0003800000 */
.L_x_52:
        /* <DEDUP_REMOVED lines=10> */
.L_x_55:
[----:B------:R-:W-:Y:S05]  /*66a0*/  BSYNC B1 ;  /* 0x0000000000017941 */ /* 0x000fea0003800000 */
.L_x_54:
        /* <DEDUP_REMOVED lines=10> */
.L_x_57:
[----:B------:R-:W-:Y:S05]  /*6750*/  BSYNC B1 ;  /* 0x0000000000017941 */ /* 0x000fea0003800000 */
.L_x_56:
        /* <DEDUP_REMOVED lines=9> */
.L_x_59:
[----:B------:R-:W-:Y:S05]  /*67f0*/  BSYNC B1 ;  /* 0x0000000000017941 */ /* 0x000fea0003800000 */
.L_x_58:
        /* <DEDUP_REMOVED lines=9> */
.L_x_61:
[----:B------:R-:W-:Y:S05]  /*6890*/  BSYNC B1 ;  /* 0x0000000000017941 */ /* 0x000fea0003800000 */
.L_x_60:
        /* <DEDUP_REMOVED lines=10> */
.L_x_63:
[----:B------:R-:W-:Y:S05]  /*6940*/  BSYNC B1 ;  /* 0x0000000000017941 */ /* 0x000fea0003800000 */
.L_x_62:
        /* <DEDUP_REMOVED lines=10> */
.L_x_65:
[----:B------:R-:W-:Y:S05]  /*69f0*/  BSYNC B1 ;  /* 0x0000000000017941 */ /* 0x000fea0003800000 */
.L_x_64:
        /* <DEDUP_REMOVED lines=9> */
.L_x_67:
[----:B------:R-:W-:Y:S05]  /*6a90*/  BSYNC B1 ;  /* 0x0000000000017941 */ /* 0x000fea0003800000 */
.L_x_66:
        /* <DEDUP_REMOVED lines=9> */
.L_x_69:
[----:B------:R-:W-:Y:S05]  /*6b30*/  BSYNC B1 ;  /* 0x0000000000017941 */ /* 0x000fea0003800000 */
.L_x_68:
        /* <DEDUP_REMOVED lines=10> */
.L_x_71:
[----:B------:R-:W-:Y:S05]  /*6be0*/  BSYNC B1 ;  /* 0x0000000000017941 */ /* 0x000fea0003800000 */
.L_x_70:
        /* <DEDUP_REMOVED lines=10> */
.L_x_73:
[----:B------:R-:W-:Y:S05]  /*6c90*/  BSYNC B1 ;  /* 0x0000000000017941 */ /* 0x000fea0003800000 */
.L_x_72:
        /* <DEDUP_REMOVED lines=9> */
.L_x_75:
[----:B------:R-:W-:Y:S05]  /*6d30*/  BSYNC B1 ;  /* 0x0000000000017941 */ /* 0x000fea0003800000 */
.L_x_74:
        /* <DEDUP_REMOVED lines=9> */
.L_x_77:
[----:B------:R-:W-:Y:S05]  /*6dd0*/  BSYNC B1 ;  /* 0x0000000000017941 */ /* 0x000fea0003800000 */
.L_x_76:
        /* <DEDUP_REMOVED lines=10> */
.L_x_79:
[----:B------:R-:W-:Y:S05]  /*6e80*/  BSYNC B1 ;  /* 0x0000000000017941 */ /* 0x000fea0003800000 */
.L_x_78:
        /* <DEDUP_REMOVED lines=10> */
.L_x_81:
[----:B------:R-:W-:Y:S05]  /*6f30*/  BSYNC B1 ;  /* 0x0000000000017941 */ /* 0x000fea0003800000 */
.L_x_80:
        /* <DEDUP_REMOVED lines=9> */
.L_x_83:
[----:B------:R-:W-:Y:S05]  /*6fd0*/  BSYNC B1 ;  /* 0x0000000000017941 */ /* 0x000fea0003800000 */
.L_x_82:
        /* <DEDUP_REMOVED lines=9> */
.L_x_85:
[----:B------:R-:W-:Y:S05]  /*7070*/  BSYNC B1 ;  /* 0x0000000000017941 */ /* 0x000fea0003800000 */
.L_x_84:
        /* <DEDUP_REMOVED lines=10> */
.L_x_87:
[----:B------:R-:W-:Y:S05]  /*7120*/  BSYNC B1 ;  /* 0x0000000000017941 */ /* 0x000fea0003800000 */
.L_x_86:
        /* <DEDUP_REMOVED lines=10> */
.L_x_89:
[----:B------:R-:W-:Y:S05]  /*71d0*/  BSYNC B1 ;  /* 0x0000000000017941 */ /* 0x000fea0003800000 */
.L_x_88:
        /* <DEDUP_REMOVED lines=9> */
.L_x_91:
[----:B------:R-:W-:Y:S05]  /*7270*/  BSYNC B1 ;  /* 0x0000000000017941 */ /* 0x000fea0003800000 */
.L_x_90:
        /* <DEDUP_REMOVED lines=9> */
.L_x_93:
[----:B------:R-:W-:Y:S05]  /*7310*/  BSYNC B1 ;  /* 0x0000000000017941 */ /* 0x000fea0003800000 */
.L_x_92:
        /* <DEDUP_REMOVED lines=10> */
.L_x_95:
[----:B------:R-:W-:Y:S05]  /*73c0*/  BSYNC B1 ;  /* 0x0000000000017941 */ /* 0x000fea0003800000 */
.L_x_94:
        /* <DEDUP_REMOVED lines=10> */
.L_x_97:
[----:B------:R-:W-:Y:S05]  /*7470*/  BSYNC B1 ;  /* 0x0000000000017941 */ /* 0x000fea0003800000 */
.L_x_96:
        /* <DEDUP_REMOVED lines=9> */
.L_x_99:
[----:B------:R-:W-:Y:S05]  /*7510*/  BSYNC B1 ;  /* 0x0000000000017941 */ /* 0x000fea0003800000 */
.L_x_98:
        /* <DEDUP_REMOVED lines=9> */
.L_x_101:
[----:B------:R-:W-:Y:S05]  /*75b0*/  BSYNC B1 ;  /* 0x0000000000017941 */ /* 0x000fea0003800000 */
.L_x_100:
        /* <DEDUP_REMOVED lines=10> */
.L_x_103:
[----:B------:R-:W-:Y:S05]  /*7660*/  BSYNC B1 ;  /* 0x0000000000017941 */ /* 0x000fea0003800000 */
.L_x_102:
[----:B0----5:R-:W-:Y:S01]  /*7670*/  IMAD.U32 R14, R56, 0x10000, RZ ;  /* 0x00010000380e7824 */ /* 0x021fe200078e00ff */
[----:B------:R-:W-:Y:S01]  /*7680*/  ISETP.GT.AND P0, PT, R4, 0x49, PT ;  /* 0x000000490400780c */ /* 0x000fe20003f04270 */
[----:B------:R-:W-:Y:S01]  /*7690*/  @P2 IMAD.MOV.U32 R4, RZ, RZ, R8 ;  /* 0x000000ffff042224 */ /* 0x000fe200078e0008 */
[----:B------:R-:W-:Y:S01]  /*76a0*/  BSSY B1, `(.L_x_104) ;  /* 0x000000a000017945 */ /* 0x000fe20003800000 */
[----:B------:R-:W-:Y:S01]  /*76b0*/  FMUL R5, R14, R65 ;  /* 0x000000410e057220 */ /* 0x000fe20000400000 */
[----:B------:R-:W-:-:S03]  /*76c0*/  ISETP.GT.AND P3, PT, R3, RZ, P0 ;  /* 0x000000ff0300720c */ /* 0x000fc60000764270 */
[----:B------:R-:W-:-:S05]  /*76d0*/  FFMA R5, R28, R64, R5 ;  /* 0x000000401c057223 */ /* 0x000fca0000000005 */
[----:B------:R-:W-:-:S04]  /*76e0*/  F2FP.BF16.F32.PACK_AB R5, RZ, R5 ;  /* 0x00000005ff05723e */ /* 0x000fc800000010ff */
[----:B------:R-:W-:Y:S01]  /*76f0*/  PRMT R14, R5, 0x7610, R14 ;  /* 0x00007610050e7816 */ /* 0x000fe2000000000e */
[----:B------:R-:W-:-:S05]  /*7700*/  @P2 IMAD.MOV.U32 R5, RZ, RZ, R9 ;  /* 0x000000ffff052224 */ /* 0x000fca00078e0009 */
[----:B------:R0:W-:Y:S01]  /*7710*/  @P2 STG.E.U16 desc[UR36][R4.64+0x90], R14 ;  /* 0x0000900e04002986 */ /* 0x0001e2000c101524 */
[----:B------:R-:W-:Y:S05]  /*7720*/  @!P3 BRA `(.L_x_105) ;  /* 0x000000000004b947 */ /* 0x000fea0003800000 */
[----:B------:R0:W5:Y:S02]  /*7730*/  LDG.E.LTC128B.U16 R56, desc[UR36][R6.64+0x92] ;  /* 0x0000922406387981 */ /* 0x000164000c1e1520 */
.L_x_105:
[----:B------:R-:W-:Y:S05]  /*7740*/  BSYNC B1 ;  /* 0x0000000000017941 */ /* 0x000fea0003800000 */
.L_x_104:
        /* <DEDUP_REMOVED lines=9> */
.L_x_107:
[----:B------:R-:W-:Y:S05]  /*77e0*/  BSYNC B1 ;  /* 0x0000000000017941 */ /* 0x000fea0003800000 */
.L_x_106:
[----:B0----5:R-:W-:Y:S01]  /*77f0*/  IMAD.U32 R4, R56, 0x10000, RZ ;  /* 0x0001000038047824 */ /* 0x021fe200078e00ff */
[----:B------:R-:W-:Y:S01]  /*7800*/  ISETP.GT.AND P0, PT, R3, 0x8, P0 ;  /* 0x000000080300780c */ /* 0x000fe20000704270 */
[----:B------:R-:W-:Y:S02]  /*7810*/  BSSY B1, `(.L_x_108) ;  /* 0x000000a000017945 */ /* 0x000fe40003800000 */
[----:B------:R-:W-:Y:S01]  /*7820*/  FMUL R5, R4, R65 ;  /* 0x0000004104057220 */ /* 0x000fe20000400000 */
[----:B------:R-:W-:-:S03]  /*7830*/  @P1 IMAD.MOV.U32 R4, RZ, RZ, R12 ;  /* 0x000000ffff041224 */ /* 0x000fc600078e000c */
[----:B------:R-:W-:-:S05]  /*7840*/  FFMA R5, R30, R64, R5 ;  /* 0x000000401e057223 */ /* 0x000fca0000000005 */
[----:B------:R-:W-:-:S04]  /*7850*/  F2FP.BF16.F32.PACK_AB R5, RZ, R5 ;  /* 0x00000005ff05723e */ /* 0x000fc800000010ff */
[----:B-1-34-:R-:W-:Y:S01]  /*7860*/  PRMT R6, R5, 0x7610, R6 ;  /* 0x0000761005067816 */ /* 0x01afe20000000006 */
[----:B------:R-:W-:-:S05]  /*7870*/  @P1 IMAD.MOV.U32 R5, RZ, RZ, R13 ;  /* 0x000000ffff051224 */ /* 0x000fca00078e000d */
[----:B------:R0:W-:Y:S01]  /*7880*/  @P1 STG.E.U16 desc[UR36][R4.64+0x90], R6 ;  /* 0x0000900604001986 */ /* 0x0001e2000c101524 */
[----:B------:R-:W-:Y:S05]  /*7890*/  @!P0 BRA `(.L_x_109) ;  /* 0x0000000000048947 */ /* 0x000fea0003800000 */
[----:B------:R1:W5:Y:S02]  /*78a0*/  LDG.E.LTC128B.U16 R56, desc[UR36][R10.64+0x92] ;  /* 0x000092240a387981 */ /* 0x000364000c1e1520 */
.L_x_109:
[----:B------:R-:W-:Y:S05]  /*78b0*/  BSYNC B1 ;  /* 0x0000000000017941 */ /* 0x000fea0003800000 */
.L_x_108:
[----:B------:R-:W-:Y:S05]  /*78c0*/  @!P0 BRA `(.L_x_110) ;  /* 0x0000000c00a08947 */ /* 0x000fea0003800000 */
[----:B-----5:R-:W-:-:S04]  /*78d0*/  IMAD.U32 R56, R56, 0x10000, RZ ;  /* 0x0001000038387824 */ /* 0x020fc800078e00ff */
[----:B------:R-:W-:-:S04]  /*78e0*/  FMUL R56, R56, R65 ;  /* 0x0000004138387220 */ /* 0x000fc80000400000 */
[----:B------:R-:W-:-:S05]  /*78f0*/  FFMA R56, R31, R64, R56 ;  /* 0x000000401f387223 */ /* 0x000fca0000000038 */
[----:B------:R-:W-:-:S05]  /*7900*/  F2FP.BF16.F32.PACK_AB R56, RZ, R56 ;  /* 0x00000038ff38723e */ /* 0x000fca00000010ff */
[----:B------:R3:W-:Y:S01]  /*7910*/  STG.E.U16 desc[UR36][R12.64+0x92], R56 ;  /* 0x000092380c007986 */ /* 0x0007e2000c101524 */
[----:B------:R-:W-:Y:S05]  /*7920*/  BRA `(.L_x_110) ;  /* 0x0000000c00887947 */ /* 0x000fea0003800000 */
.L_x_33:
[----:B------:R-:W-:Y:S01]  /*7930*/  ULDC.64 UR4, c[0x0][0x5c0] ;  /* 0x0001700000047ab9 */ /* 0x000fe20000000a00 */
[----:B------:R-:W-:Y:S01]  /*7940*/  ISETP.GT.AND P3, PT, R4, 0x1, PT ;  /* 0x000000010400780c */ /* 0x000fe20003f64270 */
[-C--:B------:R-:W-:Y:S01]  /*7950*/  FMUL R56, R56, R64.reuse ;  /* 0x0000004038387220 */ /* 0x080fe20000400000 */
[----:B------:R-:W-:Y:S01]  /*7960*/  LEA R6, P0, R70, UR4, 0x1 ;  /* 0x0000000446067c11 */ /* 0x000fe2000f8008ff */
[-C--:B------:R-:W-:Y:S01]  /*7970*/  FMUL R57, R57, R64.reuse ;  /* 0x0000004039397220 */ /* 0x080fe20000400000 */
[----:B------:R-:W-:Y:S01]  /*7980*/  SHF.L.U64.HI R13, R12, 0x4, R13 ;  /* 0x000000040c0d7819 */ /* 0x000fe2000001020d */
[-C--:B------:R-:W-:Y:S01]  /*7990*/  FMUL R58, R58, R64.reuse ;  /* 0x000000403a3a7220 */ /* 0x080fe20000400000 */
[----:B------:R-:W-:Y:S01]  /*79a0*/  LEA.HI.X R7, R70, UR5, R83, 0x1, P0 ;  /* 0x0000000546077c11 */ /* 0x000fe200080f0c53 */
[-C--:B------:R-:W-:Y:S01]  /*79b0*/  FMUL R59, R59, R64.reuse ;  /* 0x000000403b3b7220 */ /* 0x080fe20000400000 */
[C---:B------:R-:W-:Y:S01]  /*79c0*/  ISETP.GT.AND P0, PT, R3.reuse, RZ, P3 ;  /* 0x000000ff0300720c */ /* 0x040fe20001f04270 */
[-C--:B------:R-:W-:Y:S01]  /*79d0*/  FMUL R60, R60, R64.reuse ;  /* 0x000000403c3c7220 */ /* 0x080fe20000400000 */
[----:B------:R-:W-:Y:S01]  /*79e0*/  ISETP.GT.AND P3, PT, R3, 0x8, P3 ;  /* 0x000000080300780c */ /* 0x000fe20001f64270 */
[----:B------:R-:W-:Y:S01]  /*79f0*/  FMUL R61, R61, R64 ;  /* 0x000000403d3d7220 */ /* 0x000fe20000400000 */
[----:B------:R-:W-:Y:S01]  /*7a00*/  F2FP.BF16.F32.PACK_AB R56, RZ, R56 ;  /* 0x00000038ff38723e */ /* 0x000fe200000010ff */
[-C--:B------:R-:W-:Y:S01]  /*7a10*/  FMUL R62, R62, R64.reuse ;  /* 0x000000403e3e7220 */ /* 0x080fe20000400000 */
[----:B------:R-:W-:Y:S01]  /*7a20*/  ISETP.GT.AND P1, PT, R3, 0x8, P1 ;  /* 0x000000080300780c */ /* 0x000fe20000f24270 */
[----:B------:R-:W-:Y:S01]  /*7a30*/  FMUL R63, R63, R64 ;  /* 0x000000403f3f7220 */ /* 0x000fe20000400000 */
[----:B------:R-:W-:Y:S01]  /*7a40*/  LEA R12, P4, R12, R6, 0x4 ;  /* 0x000000060c0c7211 */ /* 0x000fe200078820ff */
[----:B------:R-:W-:Y:S01]  /*7a50*/  @P2 STG.E.U16 desc[UR36][R6.64], R56 ;  /* 0x0000003806002986 */ /* 0x000fe2000c101524 */
[----:B------:R-:W-:Y:S01]  /*7a60*/  F2FP.BF16.F32.PACK_AB R57, RZ, R57 ;  /* 0x00000039ff39723e */ /* 0x000fe200000010ff */
[----:B------:R-:W-:Y:S01]  /*7a70*/  FMUL R48, R48, R64 ;  /* 0x0000004030307220 */ /* 0x000fe20000400000 */
[C---:B------:R-:W-:Y:S01]  /*7a80*/  ISETP.GT.AND P2, PT, R4.reuse, 0x8, PT ;  /* 0x000000080400780c */ /* 0x040fe20003f44270 */
[----:B------:R-:W-:Y:S01]  /*7a90*/  IMAD.X R13, R13, 0x1, R7, P4 ;  /* 0x000000010d0d7824 */ /* 0x000fe200020e0607 */
[----:B------:R-:W-:Y:S01]  /*7aa0*/  F2FP.BF16.F32.PACK_AB R58, RZ, R58 ;  /* 0x0000003aff3a723e */ /* 0x000fe200000010ff */
[----:B------:R-:W-:Y:S01]  /*7ab0*/  @P0 STG.E.U16 desc[UR36][R6.64+0x2], R57 ;  /* 0x0000023906000986 */ /* 0x000fe2000c101524 */
[C---:B------:R-:W-:Y:S01]  /*7ac0*/  ISETP.GT.AND P5, PT, R3.reuse, RZ, P2 ;  /* 0x000000ff0300720c */ /* 0x040fe200017a4270 */
[--C-:B------:R-:W-:Y:S01]  /*7ad0*/  @P3 IMAD.MOV.U32 R8, RZ, RZ, R12.reuse ;  /* 0x000000ffff083224 */ /* 0x100fe200078e000c */
[----:B------:R-:W-:Y:S01]  /*7ae0*/  F2FP.BF16.F32.PACK_AB R59, RZ, R59 ;  /* 0x0000003bff3b723e */ /* 0x000fe200000010ff */
[--C-:B------:R-:W-:Y:S01]  /*7af0*/  @P3 IMAD.MOV.U32 R9, RZ, RZ, R13.reuse ;  /* 0x000000ffff093224 */ /* 0x100fe200078e000d */
[----:B------:R-:W-:Y:S01]  /*7b00*/  ISETP.GT.AND P0, PT, R4, 0x9, PT ;  /* 0x000000090400780c */ /* 0x000fe20003f04270 */
[----:B------:R-:W-:Y:S01]  /*7b10*/  @P1 STG.E.U16 desc[UR36][R12.64], R58 ;  /* 0x0000003a0c001986 */ /* 0x000fe2000c101524 */
[----:B------:R-:W-:Y:S01]  /*7b20*/  ISETP.GT.AND P2, PT, R3, 0x8, P2 ;  /* 0x000000080300780c */ /* 0x000fe20001744270 */
[-C--:B------:R-:W-:Y:S01]  /*7b30*/  FMUL R49, R49, R64.reuse ;  /* 0x0000004031317220 */ /* 0x080fe20000400000 */
[C---:B------:R-:W-:Y:S01]  /*7b40*/  ISETP.GT.AND P4, PT, R3.reuse, RZ, P0 ;  /* 0x000000ff0300720c */ /* 0x040fe20000784270 */
[----:B------:R0:W-:Y:S01]  /*7b50*/  @P3 STG.E.U16 desc[UR36][R8.64+0x2], R59 ;  /* 0x0000023b08003986 */ /* 0x0001e2000c101524 */
[----:B------:R-:W-:Y:S01]  /*7b60*/  ISETP.GT.AND P3, PT, R3, 0x8, P0 ;  /* 0x000000080300780c */ /* 0x000fe20000764270 */
[----:B------:R-:W-:Y:S01]  /*7b70*/  FMUL R50, R50, R64 ;  /* 0x0000004032327220 */ /* 0x000fe20000400000 */
[----:B------:R-:W-:Y:S01]  /*7b80*/  F2FP.BF16.F32.PACK_AB R60, RZ, R60 ;  /* 0x0000003cff3c723e */ /* 0x000fe200000010ff */
[-C--:B------:R-:W-:Y:S01]  /*7b90*/  FMUL R51, R51, R64.reuse ;  /* 0x0000004033337220 */ /* 0x080fe20000400000 */
[----:B------:R-:W-:Y:S01]  /*7ba0*/  F2FP.BF16.F32.PACK_AB R61, RZ, R61 ;  /* 0x0000003dff3d723e */ /* 0x000fe200000010ff */
[----:B------:R-:W-:Y:S01]  /*7bb0*/  FMUL R52, R52, R64 ;  /* 0x0000004034347220 */ /* 0x000fe20000400000 */
[----:B------:R-:W-:Y:S01]  /*7bc0*/  F2FP.BF16.F32.PACK_AB R62, RZ, R62 ;  /* 0x0000003eff3e723e */ /* 0x000fe200000010ff */
[----:B------:R-:W-:Y:S01]  /*7bd0*/  @P5 STG.E.U16 desc[UR36][R6.64+0x10], R60 ;  /* 0x0000103c06005986 */ /* 0x000fe2000c101524 */
[C---:B------:R-:W-:Y:S01]  /*7be0*/  ISETP.GT.AND P1, PT, R4.reuse, 0x10, PT ;  /* 0x000000100400780c */ /* 0x040fe20003f24270 */
[-C--:B------:R-:W-:Y:S01]  /*7bf0*/  FMUL R53, R53, R64.reuse ;  /* 0x0000004035357220 */ /* 0x080fe20000400000 */
[----:B------:R-:W-:Y:S01]  /*7c00*/  ISETP.GT.AND P0, PT, R4, 0x11, PT ;  /* 0x000000110400780c */ /* 0x000fe20003f04270 */
[--C-:B0-----:R-:W-:Y:S01]  /*7c10*/  @P2 IMAD.MOV.U32 R8, RZ, RZ, R12.reuse ;  /* 0x000000ffff082224 */ /* 0x101fe200078e000c */
[----:B------:R-:W-:Y:S01]  /*7c20*/  @P4 STG.E.U16 desc[UR36][R6.64+0x12], R61 ;  /* 0x0000123d06004986 */ /* 0x000fe2000c101524 */
[--C-:B------:R-:W-:Y:S01]  /*7c30*/  @P2 IMAD.MOV.U32 R9, RZ, RZ, R13.reuse ;  /* 0x000000ffff092224 */ /* 0x100fe200078e000d */
[----:B------:R-:W-:Y:S01]  /*7c40*/  ISETP.GT.AND P5, PT, R3, RZ, P1 ;  /* 0x000000ff0300720c */ /* 0x000fe20000fa4270 */
[-C--:B------:R-:W-:Y:S01]  /*7c50*/  FMUL R54, R54, R64.reuse ;  /* 0x0000004036367220 */ /* 0x080fe20000400000 */
[----:B------:R-:W-:Y:S01]  /*7c60*/  F2FP.BF16.F32.PACK_AB R63, RZ, R63 ;  /* 0x0000003fff3f723e */ /* 0x000fe200000010ff */
[-C--:B------:R-:W-:Y:S01]  /*7c70*/  FMUL R55, R55, R64.reuse ;  /* 0x0000004037377220 */ /* 0x080fe20000400000 */
[----:B------:R0:W-:Y:S01]  /*7c80*/  @P2 STG.E.U16 desc[UR36][R8.64+0x10], R62 ;  /* 0x0000103e08002986 */ /* 0x0001e2000c101524 */
[C---:B------:R-:W-:Y:S01]  /*7c90*/  ISETP.GT.AND P1, PT, R3.reuse, 0x8, P1 ;  /* 0x000000080300780c */ /* 0x040fe20000f24270 */
[-C--:B------:R-:W-:Y:S01]  /*7ca0*/  FMUL R40, R40, R64.reuse ;  /* 0x0000004028287220 */ /* 0x080fe20000400000 */
[----:B------:R-:W-:Y:S01]  /*7cb0*/  ISETP.GT.AND P4, PT, R3, RZ, P0 ;  /* 0x000000ff0300720c */ /* 0x000fe20000784270 */
[----:B------:R-:W-:Y:S01]  /*7cc0*/  FMUL R41, R41, R64 ;  /* 0x0000004029297220 */ /* 0x000fe20000400000 */
[----:B------:R-:W-:Y:S01]  /*7cd0*/  F2FP.BF16.F32.PACK_AB R48, RZ, R48 ;  /* 0x00000030ff30723e */ /* 0x000fe200000010ff */
[-C--:B------:R-:W-:Y:S01]  /*7ce0*/  FMUL R42, R42, R64.reuse ;  /* 0x000000402a2a7220 */ /* 0x080fe20000400000 */
[----:B------:R-:W-:Y:S01]  /*7cf0*/  F2FP.BF16.F32.PACK_AB R49, RZ, R49 ;  /* 0x00000031ff31723e */ /* 0x000fe200000010ff */
[----:B------:R-:W-:Y:S01]  /*7d00*/  FMUL R43, R43, R64 ;  /* 0x000000402b2b7220 */ /* 0x000fe20000400000 */
[----:B------:R-:W-:Y:S01]  /*7d10*/  F2FP.BF16.F32.PACK_AB R50, RZ, R50 ;  /* 0x00000032ff32723e */ /* 0x000fe200000010ff */
[----:B------:R-:W-:Y:S01]  /*7d20*/  FMUL R44, R44, R64 ;  /* 0x000000402c2c7220 */ /* 0x000fe20000400000 */
[----:B------:R-:W-:Y:S01]  /*7d30*/  ISETP.GT.AND P2, PT, R4, 0x18, PT ;  /* 0x000000180400780c */ /* 0x000fe20003f44270 */
[--C-:B0-----:R-:W-:Y:S01]  /*7d40*/  @P3 IMAD.MOV.U32 R8, RZ, RZ, R12.reuse ;  /* 0x000000ffff083224 */ /* 0x101fe200078e000c */
[----:B------:R-:W-:Y:S01]  /*7d50*/  F2FP.BF16.F32.PACK_AB R51, RZ, R51 ;  /* 0x00000033ff33723e */ /* 0x000fe200000010ff */
[--C-:B------:R-:W-:Y:S01]  /*7d60*/  @P3 IMAD.MOV.U32 R9, RZ, RZ, R13.reuse ;  /* 0x000000ffff093224 */ /* 0x100fe200078e000d */
[----:B------:R-:W-:Y:S01]  /*7d70*/  F2FP.BF16.F32.PACK_AB R52, RZ, R52 ;  /* 0x00000034ff34723e */ /* 0x000fe200000010ff */
[-C--:B------:R-:W-:Y:S01]  /*7d80*/  FMUL R45, R45, R64.reuse ;  /* 0x000000402d2d7220 */ /* 0x080fe20000400000 */
[----:B------:R-:W-:Y:S01]  /*7d90*/  F2FP.BF16.F32.PACK_AB R53, RZ, R53 ;  /* 0x00000035ff35723e */ /* 0x000fe200000010ff */
[-C--:B------:R-:W-:Y:S01]  /*7da0*/  FMUL R46, R46, R64.reuse ;  /* 0x000000402e2e7220 */ /* 0x080fe20000400000 */
[----:B------:R0:W-:Y:S01]  /*7db0*/  @P3 STG.E.U16 desc[UR36][R8.64+0x12], R63 ;  /* 0x0000123f08003986 */ /* 0x0001e2000c101524 */
[----:B------:R-:W-:Y:S01]  /*7dc0*/  ISETP.GT.AND P3, PT, R3, 0x8, P0 ;  /* 0x000000080300780c */ /* 0x000fe20000764270 */
[-C--:B------:R-:W-:Y:S01]  /*7dd0*/  FMUL R47, R47, R64.reuse ;  /* 0x000000402f2f7220 */ /* 0x080fe20000400000 */
[----:B------:R-:W-:Y:S01]  /*7de0*/  ISETP.GT.AND P0, PT, R4, 0x19, PT ;  /* 0x000000190400780c */ /* 0x000fe20003f04270 */
[----:B------:R-:W-:Y:S01]  /*7df0*/  @P5 STG.E.U16 desc[UR36][R6.64+0x20], R48 ;  /* 0x0000203006005986 */ /* 0x000fe2000c101524 */
[C---:B------:R-:W-:Y:S01]  /*7e00*/  ISETP.GT.AND P5, PT, R3.reuse, RZ, P2 ;  /* 0x000000ff0300720c */ /* 0x040fe200017a4270 */
[----:B------:R-:W-:Y:S01]  /*7e10*/  FMUL R32, R32, R64 ;  /* 0x0000004020207220 */ /* 0x000fe20000400000 */
[----:B------:R-:W-:Y:S01]  /*7e20*/  F2FP.BF16.F32.PACK_AB R54, RZ, R54 ;  /* 0x00000036ff36723e */ /* 0x000fe200000010ff */
[----:B------:R-:W-:Y:S01]  /*7e30*/  @P4 STG.E.U16 desc[UR36][R6.64+0x22], R49 ;  /* 0x0000223106004986 */ /* 0x000fe2000c101524 */
[----:B------:R-:W-:Y:S01]  /*7e40*/  ISETP.GT.AND P4, PT, R3, RZ, P0 ;  /* 0x000000ff0300720c */ /* 0x000fe20000784270 */
[----:B------:R-:W-:Y:S01]  /*7e50*/  FMUL R33, R33, R64 ;  /* 0x0000004021217220 */ /* 0x000fe20000400000 */
[----:B------:R-:W-:Y:S01]  /*7e60*/  F2FP.BF16.F32.PACK_AB R55, RZ, R55 ;  /* 0x00000037ff37723e */ /* 0x000fe200000010ff */
[--C-:B0-----:R-:W-:Y:S01]  /*7e70*/  @P1 IMAD.MOV.U32 R8, RZ, RZ, R12.reuse ;  /* 0x000000ffff081224 */ /* 0x101fe200078e000c */
[----:B------:R-:W-:Y:S01]  /*7e80*/  F2FP.BF16.F32.PACK_AB R40, RZ, R40 ;  /* 0x00000028ff28723e */ /* 0x000fe200000010ff */
[--C-:B------:R-:W-:Y:S01]  /*7e90*/  @P1 IMAD.MOV.U32 R9, RZ, RZ, R13.reuse ;  /* 0x000000ffff091224 */ /* 0x100fe200078e000d */
[----:B------:R-:W-:Y:S01]  /*7ea0*/  F2FP.BF16.F32.PACK_AB R41, RZ, R41 ;  /* 0x00000029ff29723e */ /* 0x000fe200000010ff */
[----:B------:R-:W-:Y:S01]  /*7eb0*/  FMUL R34, R34, R64 ;  /* 0x0000004022227220 */ /* 0x000fe20000400000 */
[----:B------:R-:W-:Y:S01]  /*7ec0*/  F2FP.BF16.F32.PACK_AB R42, RZ, R42 ;  /* 0x0000002aff2a723e */ /* 0x000fe200000010ff */
[-C--:B------:R-:W-:Y:S01]  /*7ed0*/  FMUL R35, R35, R64.reuse ;  /* 0x0000004023237220 */ /* 0x080fe20000400000 */
[----:B------:R0:W-:Y:S01]  /*7ee0*/  @P1 STG.E.U16 desc[UR36][R8.64+0x20], R50 ;  /* 0x0000203208001986 */ /* 0x0001e2000c101524 */
[----:B------:R-:W-:Y:S01]  /*7ef0*/  ISETP.GT.AND P1, PT, R3, 0x8, P2 ;  /* 0x000000080300780c */ /* 0x000fe20001724270 */
[-C--:B------:R-:W-:Y:S01]  /*7f00*/  FMUL R36, R36, R64.reuse ;  /* 0x0000004024247220 */ /* 0x080fe20000400000 */
[----:B------:R-:W-:Y:S01]  /*7f10*/  ISETP.GT.AND P2, PT, R4, 0x20, PT ;  /* 0x000000200400780c */ /* 0x000fe20003f44270 */
[-C--:B------:R-:W-:Y:S01]  /*7f20*/  FMUL R37, R37, R64.reuse ;  /* 0x0000004025257220 */ /* 0x080fe20000400000 */
[----:B------:R-:W-:Y:S01]  /*7f30*/  F2FP.BF16.F32.PACK_AB R43, RZ, R43 ;  /* 0x0000002bff2b723e */ /* 0x000fe200000010ff */
[----:B------:R-:W-:Y:S01]  /*7f40*/  FMUL R38, R38, R64 ;  /* 0x0000004026267220 */ /* 0x000fe20000400000 */
[----:B------:R-:W-:Y:S01]  /*7f50*/  F2FP.BF16.F32.PACK_AB R44, RZ, R44 ;  /* 0x0000002cff2c723e */ /* 0x000fe200000010ff */
[-C--:B------:R-:W-:Y:S01]  /*7f60*/  FMUL R39, R39, R64.reuse ;  /* 0x0000004027277220 */ /* 0x080fe20000400000 */
[----:B------:R-:W-:Y:S01]  /*7f70*/  F2FP.BF16.F32.PACK_AB R45, RZ, R45 ;  /* 0x0000002dff2d723e */ /* 0x000fe200000010ff */
[----:B------:R-:W-:Y:S01]  /*7f80*/  FMUL R24, R24, R64 ;  /* 0x0000004018187220 */ /* 0x000fe20000400000 */
[----:B------:R-:W-:Y:S01]  /*7f90*/  F2FP.BF16.F32.PACK_AB R46, RZ, R46 ;  /* 0x0000002eff2e723e */ /* 0x000fe200000010ff */
        /* <DEDUP_REMOVED lines=19> */
[----:B0-----:R-:W-:Y:S01]  /*80d0*/  @P1 IMAD.MOV.U32 R8, RZ, RZ, R12 ;  /* 0x000000ffff081224 */ /* 0x001fe200078e000c */
[----:B------:R-:W-:Y:S01]  /*80e0*/  F2FP.BF16.F32.PACK_AB R36, RZ, R36 ;  /* 0x00000024ff24723e */ /* 0x000fe200000010ff */
[----:B------:R-:W-:Y:S01]  /*80f0*/  @P1 IMAD.MOV.U32 R9, RZ, RZ, R13 ;  /* 0x000000ffff091224 */ /* 0x000fe200078e000d */
[----:B------:R-:W-:Y:S01]  /*8100*/  F2FP.BF16.F32.PACK_AB R37, RZ, R37 ;  /* 0x00000025ff25723e */ /* 0x000fe200000010ff */
[----:B------:R-:W-:Y:S01]  /*8110*/  FMUL R30, R30, R64 ;  /* 0x000000401e1e7220 */ /* 0x000fe20000400000 */
[----:B------:R-:W-:Y:S01]  /*8120*/  F2FP.BF16.F32.PACK_AB R38, RZ, R38 ;  /* 0x00000026ff26723e */ /* 0x000fe200000010ff */
[----:B------:R-:W-:Y:S01]  /*8130*/  FMUL R31, R31, R64 ;  /* 0x000000401f1f7220 */ /* 0x000fe20000400000 */
[----:B------:R0:W-:Y:S01]  /*8140*/  @P1 STG.E.U16 desc[UR36][R8.64+0x30], R54 ;  /* 0x0000303608001986 */ /* 0x0001e2000c101524 */
[----:B------:R-:W-:-:S02]  /*8150*/  ISETP.GT.AND P1, PT, R3, 0x8, P2 ;  /* 0x000000080300780c */ /* 0x000fc40001724270 */
[----:B------:R-:W-:Y:S02]  /*8160*/  ISETP.GT.AND P2, PT, R4, 0x28, PT ;  /* 0x000000280400780c */ /* 0x000fe40003f44270 */
[----:B------:R-:W-:Y:S02]  /*8170*/  F2FP.BF16.F32.PACK_AB R39, RZ, R39 ;  /* 0x00000027ff27723e */ /* 0x000fe400000010ff */
[----:B------:R-:W-:Y:S02]  /*8180*/  F2FP.BF16.F32.PACK_AB R24, RZ, R24 ;  /* 0x00000018ff18723e */ /* 0x000fe400000010ff */
[----:B------:R-:W-:Y:S02]  /*8190*/  F2FP.BF16.F32.PACK_AB R25, RZ, R25 ;  /* 0x00000019ff19723e */ /* 0x000fe400000010ff */
[----:B------:R-:W-:Y:S01]  /*81a0*/  F2FP.BF16.F32.PACK_AB R26, RZ, R26 ;  /* 0x0000001aff1a723e */ /* 0x000fe200000010ff */
[----:B0-----:R-:W-:Y:S01]  /*81b0*/  @P3 IMAD.MOV.U32 R8, RZ, RZ, R12 ;  /* 0x000000ffff083224 */ /* 0x001fe200078e000c */
[----:B------:R-:W-:Y:S01]  /*81c0*/  F2FP.BF16.F32.PACK_AB R27, RZ, R27 ;  /* 0x0000001bff1b723e */ /* 0x000fe200000010ff */
[----:B------:R-:W-:Y:S01]  /*81d0*/  @P3 IMAD.MOV.U32 R9, RZ, RZ, R13 ;  /* 0x000000ffff093224 */ /* 0x000fe200078e000d */
[----:B------:R-:W-:-:S02]  /*81e0*/  F2FP.BF16.F32.PACK_AB R28, RZ, R28 ;  /* 0x0000001cff1c723e */ /* 0x000fc400000010ff */
[----:B------:R-:W-:Y:S02]  /*81f0*/  F2FP.BF16.F32.PACK_AB R29, RZ, R29 ;  /* 0x0000001dff1d723e */ /* 0x000fe400000010ff */
[----:B------:R0:W-:Y:S01]  /*8200*/  @P3 STG.E.U16 desc[UR36][R8.64+0x32], R55 ;  /* 0x0000323708003986 */ /* 0x0001e2000c101524 */
[C---:B------:R-:W-:Y:S02]  /*8210*/  ISETP.GT.AND P3, PT, R3.reuse, 0x8, P0 ;  /* 0x000000080300780c */ /* 0x040fe40000764270 */
[----:B------:R-:W-:Y:S01]  /*8220*/  ISETP.GT.AND P0, PT, R4, 0x29, PT ;  /* 0x000000290400780c */ /* 0x000fe20003f04270 */
[----:B------:R-:W-:Y:S01]  /*8230*/  @P5 STG.E.U16 desc[UR36][R6.64+0x40], R40 ;  /* 0x0000402806005986 */ /* 0x000fe2000c101524 */
[C---:B------:R-:W-:Y:S02]  /*8240*/  ISETP.GT.AND P5, PT, R3.reuse, RZ, P2 ;  /* 0x000000ff0300720c */ /* 0x040fe400017a4270 */
[C---:B------:R-:W-:Y:S01]  /*8250*/  ISETP.GT.AND P2, PT, R3.reuse, 0x8, P2 ;  /* 0x000000080300780c */ /* 0x040fe20001744270 */
[----:B------:R-:W-:Y:S01]  /*8260*/  @P4 STG.E.U16 desc[UR36][R6.64+0x42], R41 ;  /* 0x0000422906004986 */ /* 0x000fe2000c101524 */
[----:B------:R-:W-:-:S02]  /*8270*/  ISETP.GT.AND P4, PT, R3, RZ, P0 ;  /* 0x000000ff0300720c */ /* 0x000fc40000784270 */
[----:B------:R-:W-:Y:S01]  /*8280*/  ISETP.GT.AND P0, PT, R3, 0x8, P0 ;  /* 0x000000080300780c */ /* 0x000fe20000704270 */
[----:B0-----:R-:W-:Y:S01]  /*8290*/  @P1 IMAD.MOV.U32 R8, RZ, RZ, R12 ;  /* 0x000000ffff081224 */ /* 0x001fe200078e000c */
[----:B------:R-:W-:Y:S01]  /*82a0*/  F2FP.BF16.F32.PACK_AB R30, RZ, R30 ;  /* 0x0000001eff1e723e */ /* 0x000fe200000010ff */
[----:B------:R-:W-:Y:S01]  /*82b0*/  @P1 IMAD.MOV.U32 R9, RZ, RZ, R13 ;  /* 0x000000ffff091224 */ /* 0x000fe200078e000d */
[----:B------:R-:W-:-:S04]  /*82c0*/  F2FP.BF16.F32.PACK_AB R31, RZ, R31 ;  /* 0x0000001fff1f723e */ /* 0x000fc800000010ff */
[----:B------:R0:W-:Y:S01]  /*82d0*/  @P1 STG.E.U16 desc[UR36][R8.64+0x40], R42 ;  /* 0x0000402a08001986 */ /* 0x0001e2000c101524 */
[----:B------:R-:W-:Y:S01]  /*82e0*/  ISETP.GT.AND P1, PT, R4, 0x31, PT ;  /* 0x000000310400780c */ /* 0x000fe20003f24270 */
[----:B0-----:R-:W-:Y:S02]  /*82f0*/  @P3 IMAD.MOV.U32 R8, RZ, RZ, R12 ;  /* 0x000000ffff083224 */ /* 0x001fe400078e000c */
[----:B------:R-:W-:-:S05]  /*8300*/  @P3 IMAD.MOV.U32 R9, RZ, RZ, R13 ;  /* 0x000000ffff093224 */ /* 0x000fca00078e000d */
[----:B------:R0:W-:Y:S01]  /*8310*/  @P3 STG.E.U16 desc[UR36][R8.64+0x42], R43 ;  /* 0x0000422b08003986 */ /* 0x0001e2000c101524 */
[----:B------:R-:W-:-:S03]  /*8320*/  ISETP.GT.AND P3, PT, R4, 0x30, PT ;  /* 0x000000300400780c */ /* 0x000fc60003f64270 */
[----:B------:R-:W-:Y:S01]  /*8330*/  @P5 STG.E.U16 desc[UR36][R6.64+0x50], R44 ;  /* 0x0000502c06005986 */ /* 0x000fe2000c101524 */
[----:B------:R-:W-:-:S03]  /*8340*/  ISETP.GT.AND P5, PT, R3, RZ, P3 ;  /* 0x000000ff0300720c */ /* 0x000fc60001fa4270 */
[----:B------:R-:W-:Y:S01]  /*8350*/  @P4 STG.E.U16 desc[UR36][R6.64+0x52], R45 ;  /* 0x0000522d06004986 */ /* 0x000fe2000c101524 */
[----:B------:R-:W-:Y:S01]  /*8360*/  ISETP.GT.AND P4, PT, R3, RZ, P1 ;  /* 0x000000ff0300720c */ /* 0x000fe20000f84270 */
[----:B0-----:R-:W-:Y:S02]  /*8370*/  @P2 IMAD.MOV.U32 R8, RZ, RZ, R12 ;  /* 0x000000ffff082224 */ /* 0x001fe400078e000c */
[----:B------:R-:W-:-:S05]  /*8380*/  @P2 IMAD.MOV.U32 R9, RZ, RZ, R13 ;  /* 0x000000ffff092224 */ /* 0x000fca00078e000d */
[----:B------:R0:W-:Y:S02]  /*8390*/  @P2 STG.E.U16 desc[UR36][R8.64+0x50], R46 ;  /* 0x0000502e08002986 */ /* 0x0001e4000c101524 */
[----:B0-----:R-:W-:Y:S02]  /*83a0*/  @P0 IMAD.MOV.U32 R8, RZ, RZ, R12 ;  /* 0x000000ffff080224 */ /* 0x001fe400078e000c */
[----:B------:R-:W-:-:S05]  /*83b0*/  @P0 IMAD.MOV.U32 R9, RZ, RZ, R13 ;  /* 0x000000ffff090224 */ /* 0x000fca00078e000d */
[----:B------:R0:W-:Y:S01]  /*83c0*/  @P0 STG.E.U16 desc[UR36][R8.64+0x52], R47 ;  /* 0x0000522f08000986 */ /* 0x0001e2000c101524 */
[----:B------:R-:W-:-:S03]  /*83d0*/  ISETP.GT.AND P0, PT, R3, 0x8, P3 ;  /* 0x000000080300780c */ /* 0x000fc60001f04270 */
[----:B------:R-:W-:Y:S01]  /*83e0*/  @P5 STG.E.U16 desc[UR36][R6.64+0x60], R32 ;  /* 0x0000602006005986 */ /* 0x000fe2000c101524 */
[C---:B------:R-:W-:Y:S02]  /*83f0*/  ISETP.GT.AND P5, PT, R3.reuse, 0x8, P1 ;  /* 0x000000080300780c */ /* 0x040fe40000fa4270 */
[C---:B------:R-:W-:Y:S01]  /*8400*/  ISETP.GT.AND P1, PT, R4.reuse, 0x39, PT ;  /* 0x000000390400780c */ /* 0x040fe20003f24270 */
[----:B------:R-:W-:Y:S01]  /*8410*/  @P4 STG.E.U16 desc[UR36][R6.64+0x62], R33 ;  /* 0x0000622106004986 */ /* 0x000fe2000c101524 */
[----:B------:R-:W-:Y:S02]  /*8420*/  ISETP.GT.AND P4, PT, R4, 0x38, PT ;  /* 0x000000380400780c */ /* 0x000fe40003f84270 */
[C---:B------:R-:W-:Y:S02]  /*8430*/  ISETP.GT.AND P3, PT, R3.reuse, RZ, P1 ;  /* 0x000000ff0300720c */ /* 0x040fe40000f64270 */
[C---:B------:R-:W-:Y:S01]  /*8440*/  ISETP.GT.AND P2, PT, R3.reuse, RZ, P4 ;  /* 0x000000ff0300720c */ /* 0x040fe20002744270 */
[----:B0-----:R-:W-:Y:S01]  /*8450*/  @P0 IMAD.MOV.U32 R8, RZ, RZ, R12 ;  /* 0x000000ffff080224 */ /* 0x001fe200078e000c */
[----:B------:R-:W-:Y:S01]  /*8460*/  ISETP.GT.AND P4, PT, R3, 0x8, P4 ;  /* 0x000000080300780c */ /* 0x000fe20002784270 */
[----:B------:R-:W-:-:S05]  /*8470*/  @P0 IMAD.MOV.U32 R9, RZ, RZ, R13 ;  /* 0x000000ffff090224 */ /* 0x000fca00078e000d */
[----:B------:R0:W-:Y:S01]  /*8480*/  @P0 STG.E.U16 desc[UR36][R8.64+0x60], R34 ;  /* 0x0000602208000986 */ /* 0x0001e2000c101524 */
[----:B------:R-:W-:-:S06]  /*8490*/  ISETP.GT.AND P0, PT, R4, 0x49, PT ;  /* 0x000000490400780c */ /* 0x000fcc0003f04270 */
[--C-:B------:R-:W-:Y:S02]  /*84a0*/  @P4 IMAD.MOV.U32 R5, RZ, RZ, R13.reuse ;  /* 0x000000ffff054224 */ /* 0x100fe400078e000d */
[----:B0-----:R-:W-:Y:S02]  /*84b0*/  @P5 IMAD.MOV.U32 R8, RZ, RZ, R12 ;  /* 0x000000ffff085224 */ /* 0x001fe400078e000c */
[----:B------:R-:W-:-:S05]  /*84c0*/  @P5 IMAD.MOV.U32 R9, RZ, RZ, R13 ;  /* 0x000000ffff095224 */ /* 0x000fca00078e000d */
[----:B------:R-:W-:Y:S01]  /*84d0*/  @P5 STG.E.U16 desc[UR36][R8.64+0x62], R35 ;  /* 0x0000622308005986 */ /* 0x000fe2000c101524 */
[----:B------:R-:W-:Y:S02]  /*84e0*/  ISETP.GT.AND P5, PT, R3, 0x8, P1 ;  /* 0x000000080300780c */ /* 0x000fe40000fa4270 */
[C---:B------:R-:W-:Y:S01]  /*84f0*/  ISETP.GT.AND P1, PT, R4.reuse, 0x48, PT ;  /* 0x000000480400780c */ /* 0x040fe20003f24270 */
[----:B------:R-:W-:Y:S01]  /*8500*/  @P2 STG.E.U16 desc[UR36][R6.64+0x70], R36 ;  /* 0x0000702406002986 */ /* 0x000fe2000c101524 */
[----:B------:R-:W-:-:S03]  /*8510*/  ISETP.GT.AND P2, PT, R4, 0x41, PT ;  /* 0x000000410400780c */ /* 0x000fc60003f44270 */
[----:B------:R-:W-:Y:S01]  /*8520*/  @P3 STG.E.U16 desc[UR36][R6.64+0x72], R37 ;  /* 0x0000722506003986 */ /* 0x000fe2000c101524 */
[----:B------:R-:W-:Y:S01]  /*8530*/  ISETP.GT.AND P3, PT, R4, 0x40, PT ;  /* 0x000000400400780c */ /* 0x000fe20003f64270 */
[----:B------:R-:W-:-:S05]  /*8540*/  @P4 IMAD.MOV.U32 R4, RZ, RZ, R12 ;  /* 0x000000ffff044224 */ /* 0x000fca00078e000c */
[----:B------:R0:W-:Y:S01]  /*8550*/  @P4 STG.E.U16 desc[UR36][R4.64+0x70], R38 ;  /* 0x0000702604004986 */ /* 0x0001e2000c101524 */
[C---:B------:R-:W-:Y:S02]  /*8560*/  ISETP.GT.AND P4, PT, R3.reuse, RZ, P2 ;  /* 0x000000ff0300720c */ /* 0x040fe40001784270 */
[----:B------:R-:W-:Y:S01]  /*8570*/  ISETP.GT.AND P2, PT, R3, 0x8, P2 ;  /* 0x000000080300780c */ /* 0x000fe20001744270 */
[----:B0-----:R-:W-:Y:S02]  /*8580*/  @P5 IMAD.MOV.U32 R4, RZ, RZ, R12 ;  /* 0x000000ffff045224 */ /* 0x001fe400078e000c */
[----:B------:R-:W-:-:S05]  /*8590*/  @P5 IMAD.MOV.U32 R5, RZ, RZ, R13 ;  /* 0x000000ffff055224 */ /* 0x000fca00078e000d */
[----:B------:R0:W-:Y:S01]  /*85a0*/  @P5 STG.E.U16 desc[UR36][R4.64+0x72], R39 ;  /* 0x0000722704005986 */ /* 0x0001e2000c101524 */
[C---:B------:R-:W-:Y:S02]  /*85b0*/  ISETP.GT.AND P5, PT, R3.reuse, RZ, P3 ;  /* 0x000000ff0300720c */ /* 0x040fe40001fa4270 */
[----:B------:R-:W-:-:S11]  /*85c0*/  ISETP.GT.AND P3, PT, R3, 0x8, P3 ;  /* 0x000000080300780c */ /* 0x000fd60001f64270 */
[----:B0-----:R-:W-:Y:S02]  /*85d0*/  @P5 IMAD.MOV.U32 R4, RZ, RZ, R6 ;  /* 0x000000ffff045224 */ /* 0x001fe400078e0006 */
        /* <DEDUP_REMOVED lines=8> */
[----:B------:R-:W-:Y:S01]  /*8660*/  ISETP.GT.AND P1, PT, R3, 0x8, P1 ;  /* 0x000000080300780c */ /* 0x000fe20000f24270 */
[----:B0-----:R-:W-:Y:S02]  /*8670*/  @P3 IMAD.MOV.U32 R4, RZ, RZ, R12 ;  /* 0x000000ffff043224 */ /* 0x001fe400078e000c */
[----:B------:R-:W-:-:S05]  /*8680*/  @P3 IMAD.MOV.U32 R5, RZ, RZ, R13 ;  /* 0x000000ffff053224 */ /* 0x000fca00078e000d */
[----:B------:R0:W-:Y:S02]  /*8690*/  @P3 STG.E.U16 desc[UR36][R4.64+0x80], R26 ;  /* 0x0000801a04003986 */ /* 0x0001e4000c101524 */
[----:B0-----:R-:W-:Y:S02]  /*86a0*/  @P2 IMAD.MOV.U32 R4, RZ, RZ, R12 ;  /* 0x000000ffff042224 */ /* 0x001fe400078e000c */
[----:B------:R-:W-:-:S05]  /*86b0*/  @P2 IMAD.MOV.U32 R5, RZ, RZ, R13 ;  /* 0x000000ffff052224 */ /* 0x000fca00078e000d */
[----:B------:R0:W-:Y:S02]  /*86c0*/  @P2 STG.E.U16 desc[UR36][R4.64+0x82], R27 ;  /* 0x0000821b04002986 */ /* 0x0001e4000c101524 */
[----:B0-----:R-:W-:Y:S02]  /*86d0*/  @P4 IMAD.MOV.U32 R4, RZ, RZ, R6 ;  /* 0x000000ffff044224 */ /* 0x001fe400078e0006 */
[----:B------:R-:W-:-:S05]  /*86e0*/  @P4 IMAD.MOV.U32 R5, RZ, RZ, R7 ;  /* 0x000000ffff054224 */ /* 0x000fca00078e0007 */
[----:B------:R0:W-:Y:S04]  /*86f0*/  @P4 STG.E.U16 desc[UR36][R4.64+0x90], R28 ;  /* 0x0000901c04004986 */ /* 0x0001e8000c101524 */
[----:B------:R4:W-:Y:S01]  /*8700*/  @P5 STG.E.U16 desc[UR36][R6.64+0x92], R29 ;  /* 0x0000921d06005986 */ /* 0x0009e2000c101524 */
[----:B0-----:R-:W-:Y:S02]  /*8710*/  @P1 IMAD.MOV.U32 R4, RZ, RZ, R12 ;  /* 0x000000ffff041224 */ /* 0x001fe400078e000c */
[----:B------:R-:W-:-:S05]  /*8720*/  @P1 IMAD.MOV.U32 R5, RZ, RZ, R13 ;  /* 0x000000ffff051224 */ /* 0x000fca00078e000d */
[----:B------:R4:W-:Y:S04]  /*8730*/  @P1 STG.E.U16 desc[UR36][R4.64+0x90], R30 ;  /* 0x0000901e04001986 */ /* 0x0009e8000c101524 */
[----:B------:R4:W-:Y:S02]  /*8740*/  @P0 STG.E.U16 desc[UR36][R12.64+0x92], R31 ;  /* 0x0000921f0c000986 */ /* 0x0009e4000c101524 */
.L_x_110:
[----:B------:R-:W-:Y:S05]  /*8750*/  BSYNC B0 ;  /* 0x0000000000007941 */ /* 0x000fea0003800000 */
.L_x_32:
[----:B------:R-:W-:Y:S01]  /*8760*/  ULDC UR4, c[0x0][0xc] ;  /* 0x0000030000047ab9 */ /* 0x000fe20000000800 */
[----:B------:R-:W-:Y:S01]  /*8770*/  ULDC UR5, c[0x0][0x10] ;  /* 0x0000040000057ab9 */ /* 0x000fe20000000800 */
[----:B------:R-:W0:Y:S01]  /*8780*/  LDC R3, c[0x0][0x14] ;  /* 0x00000500ff037b82 */ /* 0x000e220000000800 */
[----:B------:R-:W-:Y:S01]  /*8790*/  UIMAD.WIDE.U32 UR4, UR4, UR5, URZ ;  /* 0x00000005040472a5 */ /* 0x000fe2000f8e003f */
[----:B------:R-:W-:Y:S02]  /*87a0*/  IMAD.MOV.U32 R69, RZ, RZ, -0x1 ;  /* 0xffffffffff457424 */ /* 0x000fe400078e00ff */
[----:B------:R-:W-:-:S03]  /*87b0*/  IMAD.MOV.U32 R67, RZ, RZ, -0x1 ;  /* 0xffffffffff437424 */ /* 0x000fc600078e00ff */
[----:B0-----:R-:W-:-:S04]  /*87c0*/  IMAD.WIDE.U32 R16, R3, UR4, R16 ;  /* 0x0000000403107c25 */ /* 0x001fc8000f8e0010 */
[----:B------:R-:W-:Y:S01]  /*87d0*/  IMAD R3, R3, UR5, RZ ;  /* 0x0000000503037c24 */ /* 0x000fe2000f8e02ff */
[----:B------:R-:W-:Y:S02]  /*87e0*/  ULDC.64 UR4, c[0x0][0x650] ;  /* 0x0001940000047ab9 */ /* 0x000fe40000000a00 */
[----:B------:R-:W-:Y:S01]  /*87f0*/  ISETP.GE.U32.AND P0, PT, R16, UR4, PT ;  /* 0x0000000410007c0c */ /* 0x000fe2000bf06070 */
[--C-:B------:R-:W-:Y:S01]  /*8800*/  IMAD.IADD R17, R17, 0x1, R3.reuse ;  /* 0x0000000111117824 */ /* 0x100fe200078e0203 */
[----:B------:R-:W-:-:S04]  /*8810*/  PRMT R3, RZ, 0x7610, R3 ;  /* 0x00007610ff037816 */ /* 0x000fc80000000003 */
[----:B------:R-:W-:-:S13]  /*8820*/  ISETP.GE.U32.AND.EX P0, PT, R17, UR5, PT, P0 ;  /* 0x0000000511007c0c */ /* 0x000fda000bf06100 */
[----:B------:R-:W-:Y:S05]  /*8830*/  @P0 BRA `(.L_x_111) ;  /* 0x0000000400640947 */ /* 0x000fea0003800000 */
[----:B---34-:R-:W0:Y:S01]  /*8840*/  S2R R12, SR_CTAID.X ;  /* 0x00000000000c7919 */ /* 0x018e220000002500 */
[----:B-12---:R-:W1:Y:S01]  /*8850*/  LDC.64 R10, c[0x0][0x628] ;  /* 0x00018a00ff0a7b82 */ /* 0x006e620000000a00 */
[----:B------:R-:W-:Y:S01]  /*8860*/  ULDC UR4, c[0x0][0x150] ;  /* 0x0000540000047ab9 */ /* 0x000fe20000000800 */
[----:B------:R-:W-:Y:S01]  /*8870*/  IMAD.MOV.U32 R8, RZ, RZ, R16 ;  /* 0x000000ffff087224 */ /* 0x000fe200078e0010 */
[----:B------:R-:W2:Y:S01]  /*8880*/  S2R R24, SR_CTAID.Y ;  /* 0x0000000000187919 */ /* 0x000ea20000002600 */
[----:B------:R-:W-:-:S04]  /*8890*/  IMAD.MOV.U32 R9, RZ, RZ, R17 ;  /* 0x000000ffff097224 */ /* 0x000fc800078e0011 */
[----:B------:R-:W3:Y:S08]  /*88a0*/  LDC R21, c[0x0][0x144] ;  /* 0x00005100ff157b82 */ /* 0x000ef00000000800 */
[----:B------:R-:W4:Y:S08]  /*88b0*/  LDC R0, c[0x0][0x630] ;  /* 0x00018c00ff007b82 */ /* 0x000f300000000800 */
[----:B------:R-:W2:Y:S01]  /*88c0*/  LDC.64 R14, c[0x0][0x620] ;  /* 0x00018800ff0e7b82 */ /* 0x000ea20000000a00 */
[----:B-1----:R-:W-:-:S04]  /*88d0*/  ISETP.NE.U32.AND P0, PT, R10, RZ, PT ;  /* 0x000000ff0a00720c */ /* 0x002fc80003f05070 */
[----:B------:R-:W-:Y:S02]  /*88e0*/  ISETP.NE.AND.EX P0, PT, R11, RZ, PT, P0 ;  /* 0x000000ff0b00720c */ /* 0x000fe40003f05300 */
[----:B0-----:R-:W-:-:S05]  /*88f0*/  I2FP.F32.U32 R3, R12 ;  /* 0x0000000c00037245 */ /* 0x001fca0000201000 */
[----:B------:R-:W-:-:S04]  /*8900*/  FMUL R3, R3, UR4 ;  /* 0x0000000403037c20 */ /* 0x000fc80008400000 */
[----:B------:R0:W1:Y:S02]  /*8910*/  F2I.U32.TRUNC.NTZ R20, R3 ;  /* 0x0000000300147305 */ /* 0x000064000020f000 */
[----:B---34-:R-:W-:Y:S05]  /*8920*/  @!P0 BRA `(.L_x_112) ;  /* 0x0000000000288947 */ /* 0x018fea0003800000 */
[----:B0-----:R-:W0:Y:S02]  /*8930*/  LDC R3, c[0x0][0x634] ;  /* 0x00018d00ff037b82 */ /* 0x001e240000000800 */
        /* <DEDUP_REMOVED lines=9> */
.L_x_112:
[----:B------:R-:W3:Y:S01]  /*89d0*/  LDC.64 R28, c[0x0][0x640] ;  /* 0x00019000ff1c7b82 */ /* 0x000ee20000000a00 */
[-CC-:B------:R-:W-:Y:S01]  /*89e0*/  SHF.R.U64 R67, R8, R0.reuse, R9.reuse ;  /* 0x0000000008437219 */ /* 0x180fe20000001209 */
[----:B-1----:R-:W-:Y:S01]  /*89f0*/  IMAD.MOV R20, RZ, RZ, -R20 ;  /* 0x000000ffff147224 */ /* 0x002fe200078e0a14 */
[----:B------:R-:W-:Y:S01]  /*8a00*/  SHF.R.U32.HI R0, RZ, R0, R9 ;  /* 0x00000000ff007219 */ /* 0x000fe20000011609 */
[----:B------:R-:W-:Y:S01]  /*8a10*/  ULDC UR4, c[0x0][0x154] ;  /* 0x0000550000047ab9 */ /* 0x000fe20000000800 */
[----:B0-----:R-:W-:Y:S01]  /*8a20*/  IADD3 R3, P0, RZ, -R67, RZ ;  /* 0x80000043ff037210 */ /* 0x001fe20007f1e0ff */
[----:B------:R-:W-:Y:S02]  /*8a30*/  IMAD R21, R21, R20, R12 ;  /* 0x0000001415157224 */ /* 0x000fe400078e020c */
[----:B------:R-:W0:Y:S01]  /*8a40*/  LDC R6, c[0x0][0x618] ;  /* 0x00018600ff067b82 */ /* 0x000e220000000800 */
[----:B------:R-:W-:Y:S02]  /*8a50*/  IMAD.MOV.U32 R7, RZ, RZ, 0x1 ;  /* 0x00000001ff077424 */ /* 0x000fe400078e00ff */
[----:B------:R-:W-:-:S04]  /*8a60*/  IMAD.X R5, RZ, RZ, ~R0, P0 ;  /* 0x000000ffff057224 */ /* 0x000fc800000e0e00 */
[-C--:B--2---:R-:W-:Y:S01]  /*8a70*/  IMAD R0, R5, R14.reuse, RZ ;  /* 0x0000000e05007224 */ /* 0x084fe200078e02ff */
[----:B------:R-:W1:Y:S01]  /*8a80*/  LDC R8, c[0x0][0x608] ;  /* 0x00018200ff087b82 */ /* 0x000e620000000800 */
[----:B------:R-:W-:-:S04]  /*8a90*/  IMAD.WIDE.U32 R4, R3, R14, R16 ;  /* 0x0000000e03047225 */ /* 0x000fc800078e0010 */
[----:B------:R-:W-:Y:S01]  /*8aa0*/  IMAD R3, R3, R15, R0 ;  /* 0x0000000f03037224 */ /* 0x000fe200078e0200 */
[----:B------:R-:W-:Y:S02]  /*8ab0*/  I2FP.F32.U32 R0, R24 ;  /* 0x0000001800007245 */ /* 0x000fe40000201000 */
[----:B------:R-:W2:Y:S01]  /*8ac0*/  LDC R26, c[0x0][0x658] ;  /* 0x00019600ff1a7b82 */ /* 0x000ea20000000800 */
[----:B------:R-:W-:Y:S01]  /*8ad0*/  IMAD.IADD R3, R5, 0x1, R3 ;  /* 0x0000000105037824 */ /* 0x000fe200078e0203 */
[----:B---3--:R-:W-:Y:S01]  /*8ae0*/  ISETP.NE.U32.AND P0, PT, R28, RZ, PT ;  /* 0x000000ff1c00720c */ /* 0x008fe20003f05070 */
[----:B------:R-:W-:Y:S01]  /*8af0*/  FMUL R0, R0, UR4 ;  /* 0x0000000400007c20 */ /* 0x000fe20008400000 */
[----:B------:R-:W-:Y:S02]  /*8b00*/  IMAD.MOV.U32 R5, RZ, RZ, -0x1 ;  /* 0xffffffffff057424 */ /* 0x000fe400078e00ff */
[----:B------:R-:W-:Y:S01]  /*8b10*/  ISETP.NE.AND.EX P0, PT, R29, RZ, PT, P0 ;  /* 0x000000ff1d00720c */ /* 0x000fe20003f05300 */
[----:B------:R3:W4:Y:S01]  /*8b20*/  F2I.U32.TRUNC.NTZ R13, R0 ;  /* 0x00000000000d7305 */ /* 0x000722000020f000 */
[----:B------:R-:W3:Y:S01]  /*8b30*/  LDC R15, c[0x0][0x148] ;  /* 0x00005200ff0f7b82 */ /* 0x000ee20000000800 */
[----:B0-----:R-:W-:-:S02]  /*8b40*/  SHF.R.U64 R12, R4, R6, R3 ;  /* 0x00000006040c7219 */ /* 0x001fc40000001203 */
[----:B------:R-:W-:-:S05]  /*8b50*/  SHF.R.U32.HI R3, RZ, R6, R3 ;  /* 0x00000006ff037219 */ /* 0x000fca0000011603 */
[----:B------:R-:W0:Y:S01]  /*8b60*/  LDC R20, c[0x0][0x600] ;  /* 0x00018000ff147b82 */ /* 0x000e220000000800 */
[-CC-:B-1----:R-:W-:Y:S02]  /*8b70*/  SHF.R.U64 R10, R12, R8.reuse, R3.reuse ;  /* 0x000000080c0a7219 */ /* 0x182fe40000001203 */
[----:B------:R-:W-:-:S05]  /*8b80*/  SHF.R.U32.HI R3, RZ, R8, R3 ;  /* 0x00000008ff037219 */ /* 0x000fca0000011603 */
[----:B------:R-:W1:Y:S01]  /*8b90*/  LDC R27, c[0x0][0x648] ;  /* 0x00019200ff1b7b82 */ /* 0x000e620000000800 */
[-C--:B--2---:R-:W-:Y:S02]  /*8ba0*/  SHF.L.U32 R4, R5, R26.reuse, RZ ;  /* 0x0000001a05047219 */ /* 0x084fe400000006ff */
[-CC-:B------:R-:W-:Y:S02]  /*8bb0*/  SHF.R.U64 R14, R10, R26.reuse, R3.reuse ;  /* 0x0000001a0a0e7219 */ /* 0x180fe40000001203 */
[----:B------:R-:W-:Y:S02]  /*8bc0*/  SHF.R.U32.HI R5, RZ, R26, R3 ;  /* 0x0000001aff057219 */ /* 0x000fe40000011603 */
[----:B------:R-:W-:Y:S01]  /*8bd0*/  LOP3.LUT R25, RZ, R4, RZ, 0x33, !PT ;  /* 0x00000004ff197212 */ /* 0x000fe200078e33ff */
[----:B------:R-:W2:Y:S01]  /*8be0*/  LDC R30, c[0x0][0x638] ;  /* 0x00018e00ff1e7b82 */ /* 0x000ea20000000800 */
[----:B------:R-:W-:Y:S01]  /*8bf0*/  SHF.L.U32 R26, R7, R26, RZ ;  /* 0x0000001a071a7219 */ /* 0x000fe200000006ff */
[----:B------:R-:W-:-:S06]  /*8c00*/  IMAD.MOV.U32 R4, RZ, RZ, R14 ;  /* 0x000000ffff047224 */ /* 0x000fcc00078e000e */
[----:B------:R-:W0:Y:S01]  /*8c10*/  LDC R31, c[0x0][0x610] ;  /* 0x00018400ff1f7b82 */ /* 0x000e220000000800 */
[----:B----4-:R-:W-:Y:S05]  /*8c20*/  @!P0 BRA `(.L_x_113) ;  /* 0x0000000000288947 */ /* 0x010fea0003800000 */
        /* <DEDUP_REMOVED lines=10> */
.L_x_113:
[----:B------:R-:W-:Y:S01]  /*8cd0*/  ISETP.NE.AND P0, PT, R2, 0x1, PT ;  /* 0x000000010200780c */ /* 0x000fe20003f05270 */
[----:B0-----:R-:W-:Y:S01]  /*8ce0*/  VIADD R7, R20, 0xffffffff ;  /* 0xffffffff14077836 */ /* 0x001fe20000000000 */
[----:B-1-3--:R-:W-:Y:S01]  /*8cf0*/  SHF.R.U64 R0, R4, R27, R5 ;  /* 0x0000001b04007219 */ /* 0x00afe20000001205 */
[----:B------:R-:W-:Y:S01]  /*8d00*/  IMAD.MOV R13, RZ, RZ, -R13 ;  /* 0x000000ffff0d7224 */ /* 0x000fe200078e0a0d */
[----:B------:R-:W-:Y:S01]  /*8d10*/  LOP3.LUT R5, R10, R25, RZ, 0xc0, !PT ;  /* 0x000000190a057212 */ /* 0x000fe200078ec0ff */
[----:B------:R-:W-:Y:S01]  /*8d20*/  IMAD.MOV.U32 R4, RZ, RZ, 0x1 ;  /* 0x00000001ff047424 */ /* 0x000fe200078e00ff */
[----:B------:R-:W-:Y:S01]  /*8d30*/  LOP3.LUT R12, R12, R7, RZ, 0xc0, !PT ;  /* 0x000000070c0c7212 */ /* 0x000fe200078ec0ff */
[----:B------:R-:W-:Y:S02]  /*8d40*/  IMAD.MOV R3, RZ, RZ, -R0 ;  /* 0x000000ffff037224 */ /* 0x000fe400078e0a00 */
[----:B------:R-:W-:Y:S02]  /*8d50*/  IMAD R0, R26, R0, R5 ;  /* 0x000000001a007224 */ /* 0x000fe400078e0205 */
[----:B--2---:R-:W-:-:S02]  /*8d60*/  IMAD R3, R3, R30, R14 ;  /* 0x0000001e03037224 */ /* 0x004fc400078e020e */
[----:B------:R-:W-:Y:S02]  /*8d70*/  @P0 IMAD R21, R15, R13, R24 ;  /* 0x0000000d0f150224 */ /* 0x000fe400078e0218 */
[----:B------:R-:W-:Y:S01]  /*8d80*/  IMAD R5, R3, R20, R12 ;  /* 0x0000001403057224 */ /* 0x000fe200078e020c */
[----:B------:R-:W-:Y:S01]  /*8d90*/  PRMT R3, R4, 0x7610, R3 ;  /* 0x0000761004037816 */ /* 0x000fe20000000003 */
[----:B------:R-:W-:-:S05]  /*8da0*/  IMAD R0, R0, R31, R21 ;  /* 0x0000001f00007224 */ /* 0x000fca00078e0215 */
[----:B------:R-:W-:Y:S02]  /*8db0*/  SEL R69, R5, R0, !P0 ;  /* 0x0000000005457207 */ /* 0x000fe40004000000 */
[----:B------:R-:W-:-:S07]  /*8dc0*/  SEL R0, R0, R5, !P0 ;  /* 0x0000000500007207 */ /* 0x000fce0004000000 */
.L_x_111:
[----:B------:R-:W-:Y:S01]  /*8dd0*/  LOP3.LUT P0, RZ, R3, 0xff, RZ, 0xc0, !PT ;  /* 0x000000ff03ff7812 */ /* 0x000fe2000780c0ff */
[----:B------:R-:W-:-:S12]  /*8de0*/  IMAD.MOV.U32 R68, RZ, RZ, R0 ;  /* 0x000000ffff447224 */ /* 0x000fd800078e0000 */
[----:B------:R-:W-:Y:S05]  /*8df0*/  @P0 BRA `(.L_x_114) ;  /* 0xffffff8000ec0947 */ /* 0x000fea000383ffff */
[----:B------:R-:W-:Y:S05]  /*8e00*/  EXIT ;  /* 0x000000000000794d */ /* 0x000fea0003800000 */
.L_x_7:
[----:B0-----:R-:W-:Y:S01]  /*8e10*/  ULDC.64 UR4, c[0x0][0x650] ;  /* 0x0001940000047ab9 */ /* 0x001fe20000000a00 */
        /* <DEDUP_REMOVED lines=25> */
.L_x_116:
[----:B------:R-:W0:Y:S01]  /*8fb0*/  LDC.64 R28, c[0x0][0x640] ;  /* 0x00019000ff1c7b82 */ /* 0x000e220000000a00 */
[-CC-:B------:R-:W-:Y:S01]  /*8fc0*/  SHF.R.U64 R22, R12, R6.reuse, R13.reuse ;  /* 0x000000060c167219 */ /* 0x180fe2000000120d */
[----:B------:R-:W-:Y:S01]  /*8fd0*/  IMAD.MOV.U32 R30, RZ, RZ, 0x1 ;  /* 0x00000001ff1e7424 */ /* 0x000fe200078e00ff */
[----:B------:R-:W-:Y:S02]  /*8fe0*/  SHF.R.U32.HI R6, RZ, R6, R13 ;  /* 0x00000006ff067219 */ /* 0x000fe4000001160d */
        /* <DEDUP_REMOVED lines=8> */
[----:B------:R-:W-:Y:S01]  /*9070*/  IMAD.IADD R9, R9, 0x1, R11 ;  /* 0x0000000109097824 */ /* 0x000fe200078e020b */
[----:B0-----:R-:W-:-:S04]  /*9080*/  ISETP.NE.U32.AND P0, PT, R28, RZ, PT ;  /* 0x000000ff1c00720c */ /* 0x001fc80003f05070 */
[----:B------:R-:W-:Y:S02]  /*9090*/  ISETP.NE.AND.EX P0, PT, R29, RZ, PT, P0 ;  /* 0x000000ff1d00720c */ /* 0x000fe40003f05300 */
[----:B------:R-:W0:Y:S01]  /*90a0*/  LDC R20, c[0x0][0x600] ;  /* 0x00018000ff147b82 */ /* 0x000e220000000800 */
[-CC-:B-1----:R-:W-:Y:S01]  /*90b0*/  SHF.R.U64 R14, R8, R10.reuse, R9.reuse ;  /* 0x0000000a080e7219 */ /* 0x182fe20000001209 */
[----:B------:R-:W-:Y:S01]  /*90c0*/  IMAD.MOV.U32 R8, RZ, RZ, -0x1 ;  /* 0xffffffffff087424 */ /* 0x000fe200078e00ff */
[----:B------:R-:W-:-:S05]  /*90d0*/  SHF.R.U32.HI R9, RZ, R10, R9 ;  /* 0x0000000aff097219 */ /* 0x000fca0000011609 */
[----:B------:R-:W1:Y:S01]  /*90e0*/  LDC R24, c[0x0][0x648] ;  /* 0x00019200ff187b82 */ /* 0x000e620000000800 */
[-CC-:B--2---:R-:W-:Y:S02]  /*90f0*/  SHF.R.U64 R23, R14, R12.reuse, R9.reuse ;  /* 0x0000000c0e177219 */ /* 0x184fe40000001209 */
[----:B------:R-:W-:-:S05]  /*9100*/  SHF.R.U32.HI R6, RZ, R12, R9 ;  /* 0x0000000cff067219 */ /* 0x000fca0000011609 */
[----:B------:R-:W2:Y:S01]  /*9110*/  LDC R26, c[0x0][0x638] ;  /* 0x00018e00ff1a7b82 */ /* 0x000ea20000000800 */
[-C--:B---3--:R-:W-:Y:S02]  /*9120*/  SHF.L.U32 R8, R8, R27.reuse, RZ ;  /* 0x0000001b08087219 */ /* 0x088fe400000006ff */
[-CC-:B------:R-:W-:Y:S02]  /*9130*/  SHF.R.U64 R25, R23, R27.reuse, R6.reuse ;  /* 0x0000001b17197219 */ /* 0x180fe40000001206 */
[----:B------:R-:W-:Y:S02]  /*9140*/  LOP3.LUT R32, RZ, R8, RZ, 0x33, !PT ;  /* 0x00000008ff207212 */ /* 0x000fe400078e33ff */
[----:B------:R-:W-:Y:S01]  /*9150*/  SHF.R.U32.HI R9, RZ, R27, R6 ;  /* 0x0000001bff097219 */ /* 0x000fe20000011606 */
[----:B------:R-:W3:Y:S01]  /*9160*/  LDC R31, c[0x0][0x610] ;  /* 0x00018400ff1f7b82 */ /* 0x000ee20000000800 */
[----:B------:R-:W-:Y:S01]  /*9170*/  IMAD.MOV.U32 R8, RZ, RZ, R25 ;  /* 0x000000ffff087224 */ /* 0x000fe200078e0019 */
[----:B------:R-:W-:Y:S06]  /*9180*/  @!P0 BRA `(.L_x_117) ;  /* 0x0000000000288947 */ /* 0x000fec0003800000 */
        /* <DEDUP_REMOVED lines=10> */
.L_x_117:
[----:B------:R-:W-:Y:S02]  /*9230*/  ISETP.NE.AND P0, PT, R2, 0x1, PT ;  /* 0x000000010200780c */ /* 0x000fe40003f05270 */
[----:B-1----:R-:W-:Y:S01]  /*9240*/  SHF.R.U64 R6, R8, R24, R9 ;  /* 0x0000001808067219 */ /* 0x002fe20000001209 */
[----:B0-----:R-:W-:Y:S01]  /*9250*/  VIADD R9, R20, 0xffffffff ;  /* 0xffffffff14097836 */ /* 0x001fe20000000000 */
[----:B------:R-:W-:Y:S02]  /*9260*/  SHF.L.U32 R30, R30, R27, RZ ;  /* 0x0000001b1e1e7219 */ /* 0x000fe400000006ff */
[----:B------:R-:W-:Y:S01]  /*9270*/  LOP3.LUT R5, R23, R32, RZ, 0xc0, !PT ;  /* 0x0000002017057212 */ /* 0x000fe200078ec0ff */
[----:B------:R-:W-:-:S04]  /*9280*/  IMAD.MOV R8, RZ, RZ, -R6 ;  /* 0x000000ffff087224 */ /* 0x000fc800078e0a06 */
[----:B------:R-:W-:Y:S01]  /*9290*/  IMAD R6, R30, R6, R5 ;  /* 0x000000061e067224 */ /* 0x000fe200078e0205 */
[----:B------:R-:W-:Y:S01]  /*92a0*/  LOP3.LUT R5, R14, R9, RZ, 0xc0, !PT ;  /* 0x000000090e057212 */ /* 0x000fe200078ec0ff */
[----:B------:R-:W-:Y:S02]  /*92b0*/  @P0 IMAD R3, R7, R21, R4 ;  /* 0x0000001507030224 */ /* 0x000fe400078e0204 */
[----:B--2---:R-:W-:Y:S02]  /*92c0*/  IMAD R4, R8, R26, R25 ;  /* 0x0000001a08047224 */ /* 0x004fe400078e0219 */
[----:B---3--:R-:W-:Y:S02]  /*92d0*/  IMAD R3, R6, R31, R3 ;  /* 0x0000001f06037224 */ /* 0x008fe400078e0203 */
[----:B------:R-:W-:Y:S02]  /*92e0*/  IMAD R4, R4, R20, R5 ;  /* 0x0000001404047224 */ /* 0x000fe400078e0205 */
[----:B------:R-:W-:-:S02]  /*92f0*/  IMAD.MOV.U32 R8, RZ, RZ, 0x1 ;  /* 0x00000001ff087424 */ /* 0x000fc400078e00ff */
[----:B------:R-:W-:Y:S01]  /*9300*/  IMAD.MOV.U32 R6, RZ, RZ, R22 ;  /* 0x000000ffff067224 */ /* 0x000fe200078e0016 */
[----:B------:R-:W-:Y:S02]  /*9310*/  SEL R20, R4, R3, !P0 ;  /* 0x0000000304147207 */ /* 0x000fe40004000000 */
[----:B------:R-:W-:-:S07]  /*9320*/  SEL R13, R3, R4, !P0 ;  /* 0x00000004030d7207 */ /* 0x000fce0004000000 */
.L_x_115:
[----:B------:R-:W-:-:S08]  /*9330*/  NOP ;  /* 0x0000000000007918 */ /* 0x000fd00000000000 */
[----:B------:R-:W0:-:S00]  /*9340*/  USETMAXREG.DEALLOC.CTAPOOL 0x28 ;  /* 0x00000028000079c8 */ /* 0x000e0000080e0500 */
[----:B0-----:R-:W-:-:S13]  /*9350*/  ISETP.NE.AND P0, PT, R0, RZ, PT ;  /* 0x000000ff0000720c */ /* 0x001fda0003f05270 */
[----:B------:R-:W-:Y:S05]  /*9360*/  @P0 EXIT ;  /* 0x000000000000094d */ /* 0x000fea0003800000 */
[----:B------:R-:W-:Y:S01]  /*9370*/  LOP3.LUT P0, RZ, R8, 0xff, RZ, 0xc0, !PT ;  /* 0x000000ff08ff7812 */ /* 0x000fe2000780c0ff */
[----:B------:R-:W-:Y:S02]  /*9380*/  IMAD.MOV.U32 R0, RZ, RZ, 0x1 ;  /* 0x00000001ff007424 */ /* 0x000fe400078e00ff */
[----:B------:R-:W-:-:S10]  /*9390*/  IMAD.MOV.U32 R3, RZ, RZ, RZ ;  /* 0x000000ffff037224 */ /* 0x000fd400078e00ff */
[----:B------:R-:W-:Y:S05]  /*93a0*/  @!P0 BRA `(.L_x_118) ;  /* 0x0000000c00c88947 */ /* 0x000fea0003800000 */
[----:B------:R-:W0:Y:S01]  /*93b0*/  LDC R0, c[0x0][0x28c] ;  /* 0x0000a300ff007b82 */ /* 0x000e220000000800 */
[----:B------:R-:W1:Y:S01]  /*93c0*/  S2R R9, SR_CgaCtaId ;  /* 0x0000000000097919 */ /* 0x000e620000008800 */
[----:B------:R-:W-:Y:S01]  /*93d0*/  ULDC UR21, c[0x0][0x658] ;  /* 0x0001960000157ab9 */ /* 0x000fe20000000800 */
[----:B------:R-:W-:Y:S01]  /*93e0*/  UMOV UR5, 0xffffffff ;  /* 0xffffffff00057882 */ /* 0x000fe20000000000 */
[----:B------:R-:W-:Y:S01]  /*93f0*/  ULDC UR4, c[0x0][0xc] ;  /* 0x0000030000047ab9 */ /* 0x000fe20000000800 */
[----:B------:R-:W-:Y:S01]  /*9400*/  USHF.L.U32 UR29, UR5, UR21, URZ ;  /* 0x00000015051d7299 */ /* 0x000fe2000800063f */
[----:B------:R-:W-:Y:S01]  /*9410*/  BSSY B0, `(.L_x_118) ;  /* 0x00000eb000007945 */ /* 0x000fe20003800000 */
[----:B------:R-:W-:Y:S01]  /*9420*/  UMOV UR6, 0x1 ;  /* 0x0000000100067882 */ /* 0x000fe20000000000 */
[----:B------:R-:W-:Y:S01]  /*9430*/  ULDC UR5, c[0x0][0x10] ;  /* 0x0000040000057ab9 */ /* 0x000fe20000000800 */
[----:B------:R-:W-:Y:S01]  /*9440*/  USHF.L.U32 UR21, UR6, UR21, URZ ;  /* 0x0000001506157299 */ /* 0x000fe2000800063f */
[----:B------:R-:W-:Y:S01]  /*9450*/  IMAD.MOV.U32 R10, RZ, RZ, 0x1 ;  /* 0x00000001ff0a7424 */ /* 0x000fe200078e00ff */
[----:B------:R-:W-:Y:S01]  /*9460*/  UIMAD.WIDE.U32 UR4, UR4, UR5, URZ ;  /* 0x00000005040472a5 */ /* 0x000fe2000f8e003f */
[----:B------:R-:W-:Y:S01]  /*9470*/  LOP3.LUT R12, R19, 0x2, RZ, 0xfc, !PT ;  /* 0x00000002130c7812 */ /* 0x000fe200078efcff */
[----:B------:R-:W-:Y:S01]  /*9480*/  ULDC UR6, c[0x0][0x14] ;  /* 0x0000050000067ab9 */ /* 0x000fe20000000800 */
[----:B------:R-:W-:Y:S01]  /*9490*/  ULDC UR13, c[0x0][0x600] ;  /* 0x00018000000d7ab9 */ /* 0x000fe20000000800 */
[----:B------:R-:W-:-:S02]  /*94a0*/  UIMAD.WIDE.U32 UR22, UR4, UR6, URZ ;  /* 0x00000006041672a5 */ /* 0x000fc4000f8e003f */
[----:B------:R-:W-:Y:S02]  /*94b0*/  UIMAD UR37, UR5, UR6, URZ ;  /* 0x00000006052572a4 */ /* 0x000fe4000f8e023f */
[----:B------:R-:W-:Y:S02]  /*94c0*/  UIADD3 UR13, UR13, -0x1, URZ ;  /* 0xffffffff0d0d7890 */ /* 0x000fe4000fffe03f */
[----:B------:R-:W-:Y:S02]  /*94d0*/  ULOP3.LUT UR29, URZ, UR29, URZ, 0x33, !UPT ;  /* 0x0000001d3f1d7292 */ /* 0x000fe4000f8e333f */
[----:B------:R-:W-:Y:S01]  /*94e0*/  UIADD3 UR37, UR23, UR37, URZ ;  /* 0x0000002517257290 */ /* 0x000fe2000fffe03f */
[----:B0-----:R-:W-:Y:S01]  /*94f0*/  VIADD R0, R0, 0xff ;  /* 0x000000ff00007836 */ /* 0x001fe20000000000 */
[----:B------:R-:W-:-:S04]  /*9500*/  ULDC.64 UR30, c[0x0][0x198] ;  /* 0x00006600001e7ab9 */ /* 0x000fc80000000a00 */
[----:B------:R-:W-:-:S04]  /*9510*/  SHF.R.S32.HI R3, RZ, 0x1f, R0 ;  /* 0x0000001fff037819 */ /* 0x000fc80000011400 */
[----:B------:R-:W-:Y:S01]  /*9520*/  LEA.HI R3, R3, R0, RZ, 0x8 ;  /* 0x0000000003037211 */ /* 0x000fe200078f40ff */
[----:B------:R-:W-:Y:S01]  /*9530*/  IMAD.MOV.U32 R0, RZ, RZ, 0x1 ;  /* 0x00000001ff007424 */ /* 0x000fe200078e00ff */
[----:B-1----:R-:W-:Y:S02]  /*9540*/  LOP3.LUT R9, R9, 0x1, RZ, 0xc0, !PT ;  /* 0x0000000109097812 */ /* 0x002fe400078ec0ff */
[----:B------:R-:W-:Y:S01]  /*9550*/  SHF.R.S32.HI R8, RZ, 0x8, R3 ;  /* 0x00000008ff087819 */ /* 0x000fe20000011403 */
[----:B------:R-:W-:-:S04]  /*9560*/  IMAD.MOV.U32 R3, RZ, RZ, RZ ;  /* 0x000000ffff037224 */ /* 0x000fc800078e00ff */
[----:B------:R-:W-:-:S07]  /*9570*/  VIADD R11, R8, 0x1 ;  /* 0x00000001080b7836 */ /* 0x000fce0000000000 */
.L_x_129:
[----:B------:R-:W-:-:S03]  /*9580*/  UMOV UR4, 0xffffffff ;  /* 0xffffffff00047882 */ /* 0x000fc60000000000 */
[----:B------:R-:W-:Y:S05]  /*9590*/  BRA.DIV UR4, `(.L_x_119) ;  /* 0x0000000e04ec7947 */ /* 0x000fea000b800000 */
[----:B------:R-:W-:-:S13]  /*95a0*/  ELECT P6, URZ, PT ;  /* 0x00000000003f782f */ /* 0x000fda00038c0000 */
.L_x_138:
[----:B------:R-:W0:Y:S01]  /*95b0*/  LDC R4, c[0x0][0x28c] ;  /* 0x0000a300ff047b82 */ /* 0x000e220000000800 */
[----:B------:R-:W-:Y:S01]  /*95c0*/  BSSY B1, `(.L_x_120) ;  /* 0x000005c000017945 */ /* 0x000fe20003800000 */
[----:B0-----:R-:W-:-:S13]  /*95d0*/  ISETP.LT.OR P6, PT, R4, 0x1, !P6 ;  /* 0x000000010400780c */ /* 0x001fda00077c1670 */
[----:B------:R-:W-:Y:S05]  /*95e0*/  @P6 BRA `(.L_x_121) ;  /* 0x0000000400646947 */ /* 0x000fea0003800000 */
[----:B------:R-:W-:Y:S02]  /*95f0*/  IMAD R20, R20, 0x2, R9 ;  /* 0x0000000214147824 */ /* 0x000fe400078e0209 */
[----:B------:R-:W-:Y:S02]  /*9600*/  IMAD.SHL.U32 R15, R13, 0x80, RZ ;  /* 0x000000800d0f7824 */ /* 0x000fe400078e00ff */
[----:B------:R-:W-:Y:S02]  /*9610*/  IMAD.MOV.U32 R22, RZ, RZ, RZ ;  /* 0x000000ffff167224 */ /* 0x000fe400078e00ff */
[----:B------:R-:W-:Y:S02]  /*9620*/  IMAD.MOV.U32 R4, RZ, RZ, R11 ;  /* 0x000000ffff047224 */ /* 0x000fe400078e000b */
[----:B------:R-:W-:Y:S02]  /*9630*/  IMAD.MOV.U32 R5, RZ, RZ, R0 ;  /* 0x000000ffff057224 */ /* 0x000fe400078e0000 */
[----:B------:R-:W-:-:S02]  /*9640*/  IMAD.MOV.U32 R14, RZ, RZ, R3 ;  /* 0x000000ffff0e7224 */ /* 0x000fc400078e0003 */
[----:B------:R-:W-:-:S07]  /*9650*/  IMAD R21, R20, 0x28, RZ ;  /* 0x0000002814157824 */ /* 0x000fce00078e02ff */
.L_x_124:
[----:B------:R-:W0:Y:S01]  /*9660*/  S2R R20, SR_CgaCtaId ;  /* 0x0000000000147919 */ /* 0x000e220000008800 */
[----:B------:R-:W-:Y:S02]  /*9670*/  MOV R7, 0x400 ;  /* 0x0000040000077802 */ /* 0x000fe40000000f00 */
[----:B------:R-:W-:-:S13]  /*9680*/  LOP3.LUT P1, RZ, R18, 0x7f, RZ, 0xc0, !PT ;  /* 0x0000007f12ff7812 */ /* 0x000fda000782c0ff */
[----:B------:R-:W1:Y:S01]  /*9690*/  @!P1 LDC R13, c[0x0][0x500] ;  /* 0x00014000ff0d9b82 */ /* 0x000e620000000800 */
[----:B0-----:R-:W-:Y:S02]  /*96a0*/  LEA R23, R20, R7, 0x18 ;  /* 0x0000000714177211 */ /* 0x001fe400078ec0ff */
[----:B------:R-:W-:-:S03]  /*96b0*/  SHF.L.U32 R7, R5, 0x1f, RZ ;  /* 0x0000001f05077819 */ /* 0x000fc600000006ff */
[----:B------:R-:W-:-:S04]  /*96c0*/  IMAD R20, R14, 0x8, R23 ;  /* 0x000000080e147824 */ /* 0x000fc800078e0217 */
[----:B------:R-:W0:Y:S02]  /*96d0*/  SYNCS.PHASECHK.TRANS64.TRYWAIT P0, [R20+URZ+0x10], R7 ;  /* 0x00001007140075a7 */ /* 0x000e24000800017f */
[----:B01----:R-:W-:Y:S05]  /*96e0*/  @!P0 BRA `(.L_x_122) ;  /* 0x0000000c00b88947 */ /* 0x003fea0003800000 */
.L_x_139:
[----:B0-----:R-:W-:Y:S01]  /*96f0*/  PRMT R7, R12, 0x9910, RZ ;  /* 0x000099100c077816 */ /* 0x001fe200000000ff */
[----:B------:R0:W-:Y:S03]  /*9700*/  @!P1 SYNCS.ARRIVE.TRANS64 RZ, [R20+URZ], R13 ;  /* 0x0000000d14ff99a7 */ /* 0x0001e6000800003f */
[----:B------:R-:W-:-:S13]  /*9710*/  ISETP.NE.AND P0, PT, R7, 0x2, PT ;  /* 0x000000020700780c */ /* 0x000fda0003f05270 */
[----:B0-----:R-:W-:Y:S05]  /*9720*/  @P0 BRA `(.L_x_123) ;  /* 0x0000000000040947 */ /* 0x001fea0003800000 */
[----:B------:R-:W-:Y:S01]  /*9730*/  BPT.TRAP 0x1 ;  /* 0x000000040000795c */ /* 0x000fe20000300000 */
.L_x_123:
[----:B------:R-:W-:Y:S01]  /*9740*/  IMAD R7, R14, 0x8, R9 ;  /* 0x000000080e077824 */ /* 0x000fe200078e0209 */
[----:B------:R-:W-:Y:S01]  /*9750*/  R2UR UR10, R22 ;  /* 0x00000000160a72ca */ /* 0x000fe200000e0000 */
[--C-:B------:R-:W-:Y:S01]  /*9760*/  IMAD R13, R14, 0x10000, R23.reuse ;  /* 0x000100000e0d7824 */ /* 0x100fe200078e0217 */
[----:B------:R-:W-:Y:S01]  /*9770*/  R2UR UR9, R20 ;  /* 0x00000000140972ca */ /* 0x000fe200000e0000 */
[----:B------:R-:W-:Y:S01]  /*9780*/  IMAD R7, R7, 0xa00, RZ ;  /* 0x00000a0007077824 */ /* 0x000fe200078e02ff */
[----:B------:R-:W-:Y:S01]  /*9790*/  R2UR UR11, R15 ;  /* 0x000000000f0b72ca */ /* 0x000fe200000e0000 */
[----:B------:R-:W-:Y:S01]  /*97a0*/  UIADD3 UR14, UP0, UR30, 0xf0, URZ ;  /* 0x000000f01e0e7890 */ /* 0x000fe2000ff1e03f */
[----:B------:R-:W-:Y:S01]  /*97b0*/  R2UR UR40, R13 ;  /* 0x000000000d2872ca */ /* 0x000fe200000e0000 */
[----:B------:R-:W-:Y:S01]  /*97c0*/  IMAD R7, R7, 0x2, R23 ;  /* 0x0000000207077824 */ /* 0x000fe200078e0217 */
[----:B------:R-:W-:Y:S01]  /*97d0*/  R2UR UR12, R6 ;  /* 0x00000000060c72ca */ /* 0x000fe200000e0000 */
[----:B------:R-:W-:Y:S01]  /*97e0*/  UIADD3.X UR15, URZ, UR31, URZ, UP0, !UPT ;  /* 0x0000001f3f0f7290 */ /* 0x000fe200087fe43f */
[----:B------:R-:W-:Y:S01]  /*97f0*/  R2UR UR35, R21 ;  /* 0x00000000152372ca */ /* 0x000fe200000e0000 */
[----:B------:R-:W-:Y:S01]  /*9800*/  VIADD R4, R4, 0xffffffff ;  /* 0xffffffff04047836 */ /* 0x000fe20000000000 */
[----:B------:R-:W-:Y:S01]  /*9810*/  R2UR UR18, R7 ;  /* 0x00000000071272ca */ /* 0x000fe200000e0000 */
[----:B------:R-:W-:Y:S01]  /*9820*/  UIADD3 UR4, UP1, UR30, 0x1f0, URZ ;  /* 0x000001f01e047890 */ /* 0x000fe2000ff3e03f */
[----:B------:R-:W-:Y:S01]  /*9830*/  VIADD R14, R14, 0x1 ;  /* 0x000000010e0e7836 */ /* 0x000fe20000000000 */
[----:B------:R-:W-:Y:S01]  /*9840*/  UIADD3 UR58, UR10, 0x40, URZ ;  /* 0x000000400a3a7890 */ /* 0x000fe2000fffe03f */
[----:B------:R-:W-:Y:S01]  /*9850*/  ISETP.GT.AND P1, PT, R4, 0x1, PT ;  /* 0x000000010400780c */ /* 0x000fe20003f24270 */
[----:B------:R-:W-:Y:S01]  /*9860*/  UIADD3 UR50, UR10, 0x80, URZ ;  /* 0x000000800a327890 */ /* 0x000fe2000fffe03f */
[----:B------:R-:W-:Y:S01]  /*9870*/  VIADD R22, R22, 0x100 ;  /* 0x0000010016167836 */ /* 0x000fe20000000000 */
[----:B------:R-:W-:Y:S01]  /*9880*/  UIADD3 UR8, UR40, 0x100, URZ ;  /* 0x0000010028087890 */ /* 0x000fe2000fffe03f */
[----:B------:R-:W-:Y:S01]  /*9890*/  ISETP.NE.AND P0, PT, R14, 0x2, PT ;  /* 0x000000020e00780c */ /* 0x000fe20003f05270 */
[----:B------:R-:W-:-:S02]  /*98a0*/  UIADD3 UR56, UR40, 0x4100, URZ ;  /* 0x0000410028387890 */ /* 0x000fc4000fffe03f */
[----:B------:R-:W-:Y:S01]  /*98b0*/  UIADD3 UR48, UR40, 0x8100, URZ ;  /* 0x0000810028307890 */ /* 0x000fe2000fffe03f */
[----:B------:R-:W-:Y:S01]  /*98c0*/  SEL R20, RZ, 0x1, P0 ;  /* 0x00000001ff147807 */ /* 0x000fe20000000000 */
[----:B------:R-:W-:Y:S01]  /*98d0*/  UIADD3 UR42, UR10, 0xc0, URZ ;  /* 0x000000c00a2a7890 */ /* 0x000fe2000fffe03f */
[----:B------:R-:W-:Y:S01]  /*98e0*/  SEL R14, R14, RZ, P0 ;  /* 0x000000ff0e0e7207 */ /* 0x000fe20000000000 */
[----:B------:R-:W-:Y:S01]  /*98f0*/  UIADD3 UR40, UR40, 0xc100, URZ ;  /* 0x0000c10028287890 */ /* 0x000fe2000fffe03f */
[----:B------:R-:W-:Y:S01]  /*9900*/  LOP3.LUT R5, R5, R20, RZ, 0x3c, !PT ;  /* 0x0000001405057212 */ /* 0x000fe200078e3cff */
[----:B------:R-:W-:Y:S01]  /*9910*/  UMOV UR6, 0x0 ;  /* 0x0000000000067882 */ /* 0x000fe20000000000 */
[----:B------:R-:W-:Y:S01]  /*9920*/  UMOV UR7, 0x10000000 ;  /* 0x1000000000077882 */ /* 0x000fe20000000000 */
[----:B------:R-:W-:Y:S01]  /*9930*/  UIADD3.X UR5, URZ, UR31, URZ, UP1, !UPT ;  /* 0x0000001f3f057290 */ /* 0x000fe20008ffe43f */
[----:B------:R0:W-:Y:S01]  /*9940*/  UTMALDG.3D [UR8], [UR14], desc[UR6] ;  /* 0x000006080e0075b4 */ /* 0x0001e20008011000 */
[----:B------:R-:W-:-:S02]  /*9950*/  UIADD3 UR32, UR18, 0x20100, URZ ;  /* 0x0002010012207890 */ /* 0x000fc4000fffe03f */
[----:B------:R-:W-:Y:S02]  /*9960*/  UIADD3 UR24, UR18, 0x22900, URZ ;  /* 0x0002290012187890 */ /* 0x000fe4000fffe03f */
[----:B------:R-:W-:Y:S01]  /*9970*/  UIADD3 UR16, UR18, 0x25100, URZ ;  /* 0x0002510012107890 */ /* 0x000fe2000fffe03f */
[----:B------:R-:W-:Y:S01]  /*9980*/  UMOV UR57, UR9 ;  /* 0x0000000900397c82 */ /* 0x000fe20008000000 */
        /* <DEDUP_REMOVED lines=8> */
[----:B------:R1:W-:Y:S01]  /*9a10*/  UTMALDG.3D [UR56], [UR14], desc[UR6] ;  /* 0x000006380e0075b4 */ /* 0x0003e20008011000 */
[----:B------:R-:W-:Y:S01]  /*9a20*/  UMOV UR38, 0x30000 ;  /* 0x0003000000267882 */ /* 0x000fe20000000000 */
[----:B------:R-:W-:Y:S01]  /*9a30*/  UMOV UR33, UR9 ;  /* 0x0000000900217c82 */ /* 0x000fe20008000000 */
[----:B------:R-:W-:Y:S01]  /*9a40*/  UMOV UR34, UR10 ;  /* 0x0000000a00227c82 */ /* 0x000fe20008000000 */
[----:B------:R-:W-:Y:S01]  /*9a50*/  UMOV UR36, UR12 ;  /* 0x0000000c00247c82 */ /* 0x000fe20008000000 */
[----:B------:R-:W-:Y:S01]  /*9a60*/  UMOV UR25, UR9 ;  /* 0x0000000900197c82 */ /* 0x000fe20008000000 */
[----:B------:R-:W-:Y:S01]  /*9a70*/  UMOV UR27, UR35 ;  /* 0x00000023001b7c82 */ /* 0x000fe20008000000 */
[----:B------:R-:W-:Y:S01]  /*9a80*/  UMOV UR28, UR12 ;  /* 0x0000000c001c7c82 */ /* 0x000fe20008000000 */
[----:B0-----:R-:W-:Y:S01]  /*9a90*/  UIADD3 UR8, UR18, 0x27900, URZ ;  /* 0x0002790012087890 */ /* 0x001fe2000fffe03f */
[----:B------:R1:W-:Y:S01]  /*9aa0*/  UTMALDG.3D [UR48], [UR14], desc[UR6] ;  /* 0x000006300e0075b4 */ /* 0x0003e20008011000 */
        /* <DEDUP_REMOVED lines=8> */
[----:B------:R1:W-:Y:S01]  /*9b30*/  UTMALDG.3D.MULTICAST [UR32], [UR4], UR38, desc[UR6] ;  /* 0x00000620040073b4 */ /* 0x0003e20008011826 */
[----:B------:R1:W-:Y:S01]  /*9b40*/  UTMALDG.3D.MULTICAST [UR24], [UR4], UR38, desc[UR6] ;  /* 0x00000618040073b4 */ /* 0x0003e20008011826 */
[----:B------:R1:W-:Y:S01]  /*9b50*/  UTMALDG.3D.MULTICAST [UR16], [UR4], UR38, desc[UR6] ;  /* 0x00000610040073b4 */ /* 0x0003e20008011826 */
[----:B------:R1:W-:Y:S02]  /*9b60*/  UTMALDG.3D.MULTICAST [UR8], [UR4], UR38, desc[UR6] ;  /* 0x00000608040073b4 */ /* 0x0003e40008011826 */
[----:B-1----:R-:W-:Y:S05]  /*9b70*/  @P1 BRA `(.L_x_124) ;  /* 0xfffffff800b81947 */ /* 0x002fea000383ffff */
.L_x_121:
[----:B------:R-:W-:Y:S05]  /*9b80*/  BSYNC B1 ;  /* 0x0000000000017941 */ /* 0x000fea0003800000 */
.L_x_120:
[----:B------:R-:W-:Y:S01]  /*9b90*/  LOP3.LUT P1, RZ, R10, 0xff, RZ, 0xc0, !PT ;  /* 0x000000ff0aff7812 */ /* 0x000fe2000782c0ff */
[----:B------:R-:W-:Y:S01]  /*9ba0*/  IMAD.IADD R3, R8, 0x1, R3 ;  /* 0x0000000108037824 */ /* 0x000fe200078e0203 */
[----:B------:R-:W-:Y:S01]  /*9bb0*/  IADD3 R16, P2, R16, UR22, RZ ;  /* 0x0000001610107c10 */ /* 0x000fe2000ff5e0ff */
[----:B------:R-:W-:Y:S01]  /*9bc0*/  ULDC.64 UR4, c[0x0][0x650] ;  /* 0x0001940000047ab9 */ /* 0x000fe20000000a00 */
[----:B------:R-:W-:Y:S01]  /*9bd0*/  BSSY B1, `(.L_x_125) ;  /* 0x000006c000017945 */ /* 0x000fe20003800000 */
[----:B------:R-:W-:Y:S01]  /*9be0*/  IMAD.MOV.U32 R13, RZ, RZ, -0x1 ;  /* 0xffffffffff0d7424 */ /* 0x000fe200078e00ff */
[----:B------:R-:W-:Y:S01]  /*9bf0*/  ISETP.GT.U32.AND P0, PT, R3, 0x1, PT ;  /* 0x000000010300780c */ /* 0x000fe20003f04070 */
[----:B------:R-:W-:Y:S01]  /*9c00*/  IMAD.MOV.U32 R20, RZ, RZ, -0x1 ;  /* 0xffffffffff147424 */ /* 0x000fe200078e00ff */
[----:B------:R-:W-:Y:S02]  /*9c10*/  SHF.R.U32.HI R4, RZ, 0x1, R3 ;  /* 0x00000001ff047819 */ /* 0x000fe40000011603 */
[----:B------:R-:W-:-:S02]  /*9c20*/  ISETP.LT.U32.AND P0, PT, R8, 0x2, P0 ;  /* 0x000000020800780c */ /* 0x000fc40000701070 */
[----:B------:R-:W-:Y:S01]  /*9c30*/  IADD3.X R17, R17, UR37, RZ, P2, !PT ;  /* 0x0000002511117c10 */ /* 0x000fe200097fe4ff */
[----:B------:R-:W0:Y:S01]  /*9c40*/  @P1 S2R R6, SR_CgaCtaId ;  /* 0x0000000000061919 */ /* 0x000e220000008800 */
[----:B------:R-:W-:Y:S02]  /*9c50*/  @P1 MOV R5, 0x400 ;  /* 0x0000040000051802 */ /* 0x000fe40000000f00 */
[----:B------:R-:W-:Y:S02]  /*9c60*/  ISETP.GE.U32.AND P2, PT, R16, UR4, PT ;  /* 0x0000000410007c0c */ /* 0x000fe4000bf46070 */
[----:B------:R-:W-:Y:S02]  /*9c70*/  LOP3.LUT R4, R4, 0x1, RZ, 0xc0, !PT ;  /* 0x0000000104047812 */ /* 0x000fe400078ec0ff */
[----:B------:R-:W-:Y:S02]  /*9c80*/  LOP3.LUT R3, R3, 0x1, RZ, 0xc0, !PT ;  /* 0x0000000103037812 */ /* 0x000fe400078ec0ff */
[----:B------:R-:W-:-:S02]  /*9c90*/  PRMT R10, RZ, 0x7610, R10 ;  /* 0x00007610ff0a7816 */ /* 0x000fc4000000000a */
[----:B0-----:R-:W-:Y:S01]  /*9ca0*/  @P1 LEA R5, R6, R5, 0x18 ;  /* 0x0000000506051211 */ /* 0x001fe200078ec0ff */
[----:B------:R-:W-:-:S03]  /*9cb0*/  IMAD.MOV.U32 R6, RZ, RZ, -0x1 ;  /* 0xffffffffff067424 */ /* 0x000fc600078e00ff */
[----:B------:R0:W-:Y:S01]  /*9cc0*/  @P1 SYNCS.ARRIVE.TRANS64.A1T0 RZ, [R5+URZ+0x38], RZ ;  /* 0x000038ff05ff19a7 */ /* 0x0001e2000810003f */
[----:B------:R-:W-:-:S04]  /*9cd0*/  ISETP.NE.U32.AND P1, PT, R4, 0x1, PT ;  /* 0x000000010400780c */ /* 0x000fc80003f25070 */
[----:B------:R-:W-:Y:S02]  /*9ce0*/  ISETP.GT.U32.AND P1, PT, R8, 0x1, !P1 ;  /* 0x000000010800780c */ /* 0x000fe40004f24070 */
[----:B0-----:R-:W-:Y:S02]  /*9cf0*/  SEL R5, RZ, 0x1, !P0 ;  /* 0x00000001ff057807 */ /* 0x001fe40004000000 */
[----:B------:R-:W-:Y:S02]  /*9d00*/  ISETP.GE.U32.AND.EX P0, PT, R17, UR5, PT, P2 ;  /* 0x0000000511007c0c */ /* 0x000fe4000bf06120 */
[----:B------:R-:W-:-:S04]  /*9d10*/  SEL R4, RZ, 0x1, !P1 ;  /* 0x00000001ff047807 */ /* 0x000fc80004800000 */
[----:B------:R-:W-:Y:S02]  /*9d20*/  LOP3.LUT R0, R4, R0, R5, 0x96, !PT ;  /* 0x0000000004007212 */ /* 0x000fe400078e9605 */
[----:B------:R-:W-:-:S05]  /*9d30*/  PRMT R4, RZ, 0x7610, R4 ;  /* 0x00007610ff047816 */ /* 0x000fca0000000004 */
[----:B------:R-:W-:Y:S05]  /*9d40*/  @P0 BRA `(.L_x_126) ;  /* 0x0000000400500947 */ /* 0x000fea0003800000 */
[----:B------:R-:W0:Y:S01]  /*9d50*/  S2R R15, SR_CTAID.X ;  /* 0x00000000000f7919 */ /* 0x000e220000002500 */
[----:B------:R-:W-:Y:S01]  /*9d60*/  ULDC.64 UR4, c[0x0][0x628] ;  /* 0x00018a0000047ab9 */ /* 0x000fe20000000a00 */
[----:B------:R-:W1:Y:S01]  /*9d70*/  LDC R20, c[0x0][0x144] ;  /* 0x00005100ff147b82 */ /* 0x000e620000000800 */
[----:B------:R-:W-:Y:S01]  /*9d80*/  ISETP.NE.U32.AND P0, PT, RZ, UR4, PT ;  /* 0x00000004ff007c0c */ /* 0x000fe2000bf05070 */
[----:B------:R-:W2:Y:S01]  /*9d90*/  S2R R13, SR_CTAID.Y ;  /* 0x00000000000d7919 */ /* 0x000ea20000002600 */
[----:B------:R-:W-:Y:S01]  /*9da0*/  ULDC UR7, c[0x0][0x630] ;  /* 0x00018c0000077ab9 */ /* 0x000fe20000000800 */
[----:B------:R-:W-:Y:S01]  /*9db0*/  ULDC UR8, c[0x0][0x150] ;  /* 0x0000540000087ab9 */ /* 0x000fe20000000800 */
[----:B------:R-:W-:Y:S01]  /*9dc0*/  ISETP.NE.AND.EX P0, PT, RZ, UR5, PT, P0 ;  /* 0x00000005ff007c0c */ /* 0x000fe2000bf05300 */
[----:B------:R-:W-:Y:S02]  /*9dd0*/  IMAD.MOV.U32 R4, RZ, RZ, R16 ;  /* 0x000000ffff047224 */ /* 0x000fe400078e0010 */
[----:B------:R-:W-:Y:S01]  /*9de0*/  IMAD.MOV.U32 R5, RZ, RZ, R17 ;  /* 0x000000ffff057224 */ /* 0x000fe200078e0011 */
[----:B0-----:R-:W-:-:S09]  /*9df0*/  I2FP.F32.U32 R22, R15 ;  /* 0x0000000f00167245 */ /* 0x001fd20000201000 */
[----:B------:R-:W-:Y:S05]  /*9e00*/  @!P0 BRA `(.L_x_127) ;  /* 0x0000000000288947 */ /* 0x000fea0003800000 */
[----:B------:R-:W-:Y:S02]  /*9e10*/  ULDC UR6, c[0x0][0x634] ;  /* 0x00018d0000067ab9 */ /* 0x000fe40000000800 */
[----:B------:R-:W-:-:S05]  /*9e20*/  IADD3 R5, P0, R16, UR6, RZ ;  /* 0x0000000610057c10 */ /* 0x000fca000ff1e0ff */
[----:B------:R-:W-:-:S04]  /*9e30*/  IMAD.X R21, RZ, RZ, R17, P0 ;  /* 0x000000ffff157224 */ /* 0x000fc800000e0611 */
[----:B------:R-:W-:-:S04]  /*9e40*/  IMAD.WIDE.U32 R6, R21, UR4, RZ ;  /* 0x0000000415067c25 */ /* 0x000fc8000f8e00ff */
[----:B------:R-:W-:-:S04]  /*9e50*/  IMAD.WIDE.U32 R6, P0, R5, UR5, R6 ;  /* 0x0000000505067c25 */ /* 0x000fc8000f800006 */
[----:B------:R-:W-:-:S04]  /*9e60*/  IMAD.WIDE.U32 R4, R5, UR4, RZ ;  /* 0x0000000405047c25 */ /* 0x000fc8000f8e00ff */
[----:B------:R-:W-:Y:S01]  /*9e70*/  IMAD.MOV.U32 R4, RZ, RZ, R7 ;  /* 0x000000ffff047224 */ /* 0x000fe200078e0007 */
[----:B------:R-:W-:Y:S01]  /*9e80*/  IADD3 RZ, P1, R5, R6, RZ ;  /* 0x0000000605ff7210 */ /* 0x000fe20007f3e0ff */
[----:B------:R-:W-:-:S04]  /*9e90*/  IMAD.X R5, RZ, RZ, RZ, P0 ;  /* 0x000000ffff057224 */ /* 0x000fc800000e06ff */
[----:B------:R-:W-:-:S08]  /*9ea0*/  IMAD.WIDE.U32.X R4, R21, UR5, R4, P1 ;  /* 0x0000000515047c25 */ /* 0x000fd000088e0404 */
.L_x_127:
[----:B------:R-:W-:Y:S01]  /*9eb0*/  FMUL R22, R22, UR8 ;  /* 0x0000000816167c20 */ /* 0x000fe20008400000 */
[--C-:B------:R-:W-:Y:S01]  /*9ec0*/  SHF.R.U64 R14, R4, UR7, R5.reuse ;  /* 0x00000007040e7c19 */ /* 0x100fe20008001205 */
[----:B------:R-:W-:Y:S01]  /*9ed0*/  ULDC.64 UR4, c[0x0][0x620] ;  /* 0x0001880000047ab9 */ /* 0x000fe20000000a00 */
[----:B------:R-:W-:Y:S01]  /*9ee0*/  SHF.R.U32.HI R4, RZ, UR7, R5 ;  /* 0x00000007ff047c19 */ /* 0x000fe20008011605 */
[----:B------:R-:W-:Y:S01]  /*9ef0*/  ULDC.64 UR6, c[0x0][0x640] ;  /* 0x0001900000067ab9 */ /* 0x000fe20000000a00 */
[----:B------:R-:W-:Y:S01]  /*9f00*/  IADD3 R5, P0, RZ, -R14, RZ ;  /* 0x8000000eff057210 */ /* 0x000fe20007f1e0ff */
[----:B------:R-:W0:Y:S04]  /*9f10*/  F2I.U32.TRUNC.NTZ R22, R22 ;  /* 0x0000001600167305 */ /* 0x000e28000020f000 */
[----:B------:R-:W-:Y:S01]  /*9f20*/  IMAD.X R4, RZ, RZ, ~R4, P0 ;  /* 0x000000ffff047224 */ /* 0x000fe200000e0e04 */
[----:B------:R-:W-:-:S03]  /*9f30*/  ISETP.NE.U32.AND P0, PT, RZ, UR6, PT ;  /* 0x00000006ff007c0c */ /* 0x000fc6000bf05070 */
[----:B------:R-:W-:Y:S01]  /*9f40*/  IMAD R4, R4, UR4, RZ ;  /* 0x0000000404047c24 */ /* 0x000fe2000f8e02ff */
[----:B------:R-:W-:-:S03]  /*9f50*/  ISETP.NE.AND.EX P0, PT, RZ, UR7, PT, P0 ;  /* 0x00000007ff007c0c */ /* 0x000fc6000bf05300 */
[C---:B------:R-:W-:Y:S01]  /*9f60*/  IMAD R7, R5.reuse, UR5, R4 ;  /* 0x0000000505077c24 */ /* 0x040fe2000f8e0204 */
[----:B------:R-:W-:Y:S01]  /*9f70*/  ULDC UR5, c[0x0][0x154] ;  /* 0x0000550000057ab9 */ /* 0x000fe20000000800 */
[----:B------:R-:W-:Y:S01]  /*9f80*/  IMAD.WIDE.U32 R4, R5, UR4, R16 ;  /* 0x0000000405047c25 */ /* 0x000fe2000f8e0010 */
[----:B------:R-:W-:-:S03]  /*9f90*/  ULDC UR4, c[0x0][0x618] ;  /* 0x0001860000047ab9 */ /* 0x000fc60000000800 */
[----:B0-----:R-:W-:Y:S02]  /*9fa0*/  IMAD.MOV R6, RZ, RZ, -R22 ;  /* 0x000000ffff067224 */ /* 0x001fe400078e0a16 */
[----:B------:R-:W-:Y:S02]  /*9fb0*/  IMAD.IADD R5, R5, 0x1, R7 ;  /* 0x0000000105057824 */ /* 0x000fe400078e0207 */
[----:B-1----:R-:W-:Y:S01]  /*9fc0*/  IMAD R15, R20, R6, R15 ;  /* 0x00000006140f7224 */ /* 0x002fe200078e020f */
[----:B--2---:R-:W-:Y:S01]  /*9fd0*/  I2FP.F32.U32 R6, R13 ;  /* 0x0000000d00067245 */ /* 0x004fe20000201000 */
[----:B------:R-:W0:Y:S01]  /*9fe0*/  LDC R20, c[0x0][0x148] ;  /* 0x00005200ff147b82 */ /* 0x000e220000000800 */
[--C-:B------:R-:W-:Y:S02]  /*9ff0*/  SHF.R.U64 R21, R4, UR4, R5.reuse ;  /* 0x0000000404157c19 */ /* 0x100fe40008001205 */
[----:B------:R-:W-:Y:S01]  /*a000*/  SHF.R.U32.HI R4, RZ, UR4, R5 ;  /* 0x00000004ff047c19 */ /* 0x000fe20008011605 */
[----:B------:R-:W-:Y:S01]  /*a010*/  FMUL R6, R6, UR5 ;  /* 0x0000000506067c20 */ /* 0x000fe20008400000 */
[----:B------:R-:W-:-:S02]  /*a020*/  ULDC UR4, c[0x0][0x608] ;  /* 0x0001820000047ab9 */ /* 0x000fc40000000800 */
[--C-:B------:R-:W-:Y:S01]  /*a030*/  SHF.R.U64 R23, R21, UR4, R4.reuse ;  /* 0x0000000415177c19 */ /* 0x100fe20008001204 */
[----:B------:R1:W2:Y:S01]  /*a040*/  F2I.U32.TRUNC.NTZ R24, R6 ;  /* 0x0000000600187305 */ /* 0x0002a2000020f000 */
[----:B------:R-:W-:Y:S01]  /*a050*/  SHF.R.U32.HI R4, RZ, UR4, R4 ;  /* 0x00000004ff047c19 */ /* 0x000fe20008011604 */
[----:B------:R-:W-:-:S03]  /*a060*/  ULDC UR4, c[0x0][0x658] ;  /* 0x0001960000047ab9 */ /* 0x000fc60000000800 */
[--C-:B------:R-:W-:Y:S02]  /*a070*/  SHF.R.U64 R22, R23, UR4, R4.reuse ;  /* 0x0000000417167c19 */ /* 0x100fe40008001204 */
[----:B------:R-:W-:-:S03]  /*a080*/  SHF.R.U32.HI R25, RZ, UR4, R4 ;  /* 0x00000004ff197c19 */ /* 0x000fc60008011604 */
[----:B------:R-:W-:Y:S02]  /*a090*/  IMAD.MOV.U32 R4, RZ, RZ, R22 ;  /* 0x000000ffff047224 */ /* 0x000fe400078e0016 */
[----:B------:R-:W-:Y:S01]  /*a0a0*/  IMAD.MOV.U32 R5, RZ, RZ, R25 ;  /* 0x000000ffff057224 */ /* 0x000fe200078e0019 */
[----:B-1----:R-:W-:Y:S06]  /*a0b0*/  @!P0 BRA `(.L_x_128) ;  /* 0x0000000000288947 */ /* 0x002fec0003800000 */
        /* <DEDUP_REMOVED lines=10> */
.L_x_128:
[----:B------:R-:W-:Y:S01]  /*a160*/  ISETP.NE.AND P0, PT, R2, 0x1, PT ;  /* 0x000000010200780c */ /* 0x000fe20003f05270 */
[----:B------:R-:W-:Y:S01]  /*a170*/  ULDC UR4, c[0x0][0x648] ;  /* 0x0001920000047ab9 */ /* 0x000fe20000000800 */
[----:B------:R-:W-:Y:S01]  /*a180*/  LOP3.LUT R23, R23, UR29, RZ, 0xc0, !PT ;  /* 0x0000001d17177c12 */ /* 0x000fe2000f8ec0ff */
[----:B--2---:R-:W-:Y:S01]  /*a190*/  IMAD.MOV R24, RZ, RZ, -R24 ;  /* 0x000000ffff187224 */ /* 0x004fe200078e0a18 */
[----:B------:R-:W-:Y:S01]  /*a1a0*/  SHF.R.U64 R4, R4, UR4, R5 ;  /* 0x0000000404047c19 */ /* 0x000fe20008001205 */
[----:B------:R-:W-:Y:S01]  /*a1b0*/  ULDC UR4, c[0x0][0x638] ;  /* 0x00018e0000047ab9 */ /* 0x000fe20000000800 */
[----:B------:R-:W-:Y:S01]  /*a1c0*/  LOP3.LUT R21, R21, UR13, RZ, 0xc0, !PT ;  /* 0x0000000d15157c12 */ /* 0x000fe2000f8ec0ff */
[----:B------:R-:W-:Y:S01]  /*a1d0*/  ULDC UR5, c[0x0][0x610] ;  /* 0x0001840000057ab9 */ /* 0x000fe20000000800 */
[----:B------:R-:W-:Y:S02]  /*a1e0*/  IMAD.MOV.U32 R6, RZ, RZ, R14 ;  /* 0x000000ffff067224 */ /* 0x000fe400078e000e */
[----:B------:R-:W-:-:S02]  /*a1f0*/  IMAD.MOV R5, RZ, RZ, -R4 ;  /* 0x000000ffff057224 */ /* 0x000fc400078e0a04 */
[----:B------:R-:W-:Y:S02]  /*a200*/  IMAD R4, R4, UR21, R23 ;  /* 0x0000001504047c24 */ /* 0x000fe4000f8e0217 */
[----:B0-----:R-:W-:Y:S02]  /*a210*/  @P0 IMAD R15, R20, R24, R13 ;  /* 0x00000018140f0224 */ /* 0x001fe400078e020d */
[----:B------:R-:W-:Y:S01]  /*a220*/  IMAD R22, R5, UR4, R22 ;  /* 0x0000000405167c24 */ /* 0x000fe2000f8e0216 */
[----:B------:R-:W-:Y:S01]  /*a230*/  ULDC UR4, c[0x0][0x600] ;  /* 0x0001800000047ab9 */ /* 0x000fe20000000800 */
[----:B------:R-:W-:Y:S02]  /*a240*/  IMAD R15, R4, UR5, R15 ;  /* 0x00000005040f7c24 */ /* 0x000fe4000f8e020f */
[----:B------:R-:W-:Y:S02]  /*a250*/  IMAD R22, R22, UR4, R21 ;  /* 0x0000000416167c24 */ /* 0x000fe4000f8e0215 */
[----:B------:R-:W-:-:S03]  /*a260*/  IMAD.MOV.U32 R4, RZ, RZ, 0x1 ;  /* 0x00000001ff047424 */ /* 0x000fc600078e00ff */
[----:B------:R-:W-:Y:S02]  /*a270*/  SEL R20, R22, R15, !P0 ;  /* 0x0000000f16147207 */ /* 0x000fe40004000000 */
[----:B------:R-:W-:-:S07]  /*a280*/  SEL R13, R15, R22, !P0 ;  /* 0x000000160f0d7207 */ /* 0x000fce0004000000 */
.L_x_126:
[----:B------:R-:W-:Y:S05]  /*a290*/  BSYNC B1 ;  /* 0x0000000000017941 */ /* 0x000fea0003800000 */
.L_x_125:
[----:B------:R-:W-:-:S13]  /*a2a0*/  LOP3.LUT P0, RZ, R4, 0xff, RZ, 0xc0, !PT ;  /* 0x000000ff04ff7812 */ /* 0x000fda000780c0ff */
[----:B------:R-:W-:Y:S05]  /*a2b0*/  @P0 BRA `(.L_x_129) ;  /* 0xfffffff000b00947 */ /* 0x000fea000383ffff */
[----:B------:R-:W-:Y:S05]  /*a2c0*/  BSYNC B0 ;  /* 0x0000000000007941 */ /* 0x000fea0003800000 */
.L_x_118:
[----:B------:R-:W-:-:S03]  /*a2d0*/  UMOV UR4, 0xffffffff ;  /* 0xffffffff00047882 */ /* 0x000fc60000000000 */
[----:B------:R-:W-:Y:S05]  /*a2e0*/  BRA.DIV UR4, `(.L_x_130) ;  /* 0x0000000204cc7947 */ /* 0x000fea000b800000 */
[----:B------:R-:W-:-:S13]  /*a2f0*/  ELECT P6, URZ, PT ;  /* 0x00000000003f782f */ /* 0x000fda00038c0000 */
.L_x_142:
[----:B------:R-:W-:Y:S04]  /*a300*/  BSSY B0, `(.L_x_131) ;  /* 0x0000019000007945 */ /* 0x000fe80003800000 */
[----:B------:R-:W-:Y:S05]  /*a310*/  @!P6 BRA `(.L_x_132) ;  /* 0x00000000005ce947 */ /* 0x000fea0003800000 */
[----:B------:R-:W-:-:S04]  /*a320*/  LOP3.LUT R19, R19, 0x2, RZ, 0xfc, !PT ;  /* 0x0000000213137812 */ /* 0x000fc800078efcff */
[----:B------:R-:W-:-:S13]  /*a330*/  ISETP.NE.AND P0, PT, R19, 0x3, PT ;  /* 0x000000031300780c */ /* 0x000fda0003f05270 */
[----:B------:R-:W-:Y:S05]  /*a340*/  @!P0 BRA `(.L_x_133) ;  /* 0x0000000000048947 */ /* 0x000fea0003800000 */
[----:B------:R-:W-:Y:S01]  /*a350*/  BPT.TRAP 0x1 ;  /* 0x000000040000795c */ /* 0x000fe20000300000 */
.L_x_133:
[----:B------:R-:W0:Y:S01]  /*a360*/  S2R R5, SR_CgaCtaId ;  /* 0x0000000000057919 */ /* 0x000e220000008800 */
[----:B------:R-:W-:Y:S02]  /*a370*/  MOV R2, 0x400 ;  /* 0x0000040000027802 */ /* 0x000fe40000000f00 */
[----:B------:R-:W-:Y:S02]  /*a380*/  SHF.L.U32 R4, R0, 0x1f, RZ ;  /* 0x0000001f00047819 */ /* 0x000fe400000006ff */
[----:B0-----:R-:W-:-:S05]  /*a390*/  LEA R2, R5, R2, 0x18 ;  /* 0x0000000205027211 */ /* 0x001fca00078ec0ff */
[----:B------:R-:W-:-:S04]  /*a3a0*/  VIADD R2, R2, 0x10 ;  /* 0x0000001002027836 */ /* 0x000fc80000000000 */
[C---:B------:R-:W-:Y:S02]  /*a3b0*/  IMAD R7, R3.reuse, 0x8, R2 ;  /* 0x0000000803077824 */ /* 0x040fe400078e0202 */
[----:B------:R-:W-:Y:S02]  /*a3c0*/  VIADD R3, R3, 0x1 ;  /* 0x0000000103037836 */ /* 0x000fe40000000000 */
[----:B------:R-:W0:Y:S03]  /*a3d0*/  SYNCS.PHASECHK.TRANS64.TRYWAIT P0, [R7+URZ], R4 ;  /* 0x00000004070075a7 */ /* 0x000e26000800017f */
[----:B------:R-:W-:-:S04]  /*a3e0*/  ISETP.NE.AND P1, PT, R3, 0x2, PT ;  /* 0x000000020300780c */ /* 0x000fc80003f25270 */
[----:B------:R-:W-:Y:S02]  /*a3f0*/  SEL R5, RZ, 0x1, P1 ;  /* 0x00000001ff057807 */ /* 0x000fe40000800000 */
[----:B------:R-:W-:Y:S02]  /*a400*/  SEL R3, R3, RZ, P1 ;  /* 0x000000ff03037207 */ /* 0x000fe40000800000 */
[----:B------:R-:W-:Y:S01]  /*a410*/  LOP3.LUT R0, R0, R5, RZ, 0x3c, !PT ;  /* 0x0000000500007212 */ /* 0x000fe200078e3cff */
[----:B0-----:R-:W-:Y:S06]  /*a420*/  @!P0 BRA `(.L_x_134) ;  /* 0x00000000009c8947 */ /* 0x001fec0003800000 */
.L_x_143:
[----:B------:R-:W-:Y:S01]  /*a430*/  IMAD R3, R3, 0x8, R2 ;  /* 0x0000000803037824 */ /* 0x000fe200078e0202 */
[----:B------:R-:W-:-:S07]  /*a440*/  SHF.L.U32 R0, R0, 0x1f, RZ ;  /* 0x0000001f00007819 */ /* 0x000fce00000006ff */
.L_x_135:
[----:B-1----:R1:W2:Y:S02]  /*a450*/  SYNCS.PHASECHK.TRANS64.TRYWAIT P0, [R3+URZ], R0 ;  /* 0x00000000030075a7 */ /* 0x0022a4000800017f */
[----:B--2---:R-:W-:Y:S05]  /*a460*/  @!P0 NANOSLEEP.SYNCS 0x989680 ;  /* 0x009896800000895d */ /* 0x004fea0003900000 */
[----:B------:R-:W2:Y:S02]  /*a470*/  @!P0 SYNCS.PHASECHK.TRANS64 P0, [R3+URZ], R0 ;  /* 0x00000000030085a7 */ /* 0x000ea4000800007f */
[----:B--2---:R-:W-:Y:S05]  /*a480*/  @!P0 BRA `(.L_x_135) ;  /* 0xfffffffc00f08947 */ /* 0x004fea000383ffff */
.L_x_132:
[----:B------:R-:W-:Y:S05]  /*a490*/  BSYNC B0 ;  /* 0x0000000000007941 */ /* 0x000fea0003800000 */
.L_x_131:
[----:B------:R-:W-:Y:S05]  /*a4a0*/  EXIT ;  /* 0x000000000000794d */ /* 0x000fea0003800000 */
.L_x_21:
[----:B---3--:R3:W4:Y:S02]  /*a4b0*/  SYNCS.PHASECHK.TRANS64.TRYWAIT P1, [R3+URZ], R0 ;  /* 0x00000000030075a7 */ /* 0x008724000802017f */
[----:B----4-:R-:W-:Y:S05]  /*a4c0*/  @!P1 NANOSLEEP.SYNCS 0x989680 ;  /* 0x009896800000995d */ /* 0x010fea0003900000 */
[----:B------:R-:W4:Y:S02]  /*a4d0*/  @!P1 SYNCS.PHASECHK.TRANS64 P1, [R3+URZ], R0 ;  /* 0x00000000030095a7 */ /* 0x000f24000802007f */
[----:B----4-:R-:W-:Y:S05]  /*a4e0*/  @!P1 BRA `(.L_x_21) ;  /* 0xfffffffc00f09947 */ /* 0x010fea000383ffff */
[----:B------:R-:W-:Y:S05]  /*a4f0*/  BRA `(.L_x_20) ;  /* 0xffffff6c00f47947 */ /* 0x000fea000383ffff */
.L_x_26:
[----:B-1----:R1:W2:Y:S02]  /*a500*/  SYNCS.PHASECHK.TRANS64.TRYWAIT P1, [R5+URZ], R4 ;  /* 0x00000004050075a7 */ /* 0x0022a4000802017f */
[----:B--2---:R-:W-:Y:S05]  /*a510*/  @!P1 NANOSLEEP.SYNCS 0x989680 ;  /* 0x009896800000995d */ /* 0x004fea0003900000 */
[----:B------:R-:W2:Y:S02]  /*a520*/  @!P1 SYNCS.PHASECHK.TRANS64 P1, [R5+URZ], R4 ;  /* 0x00000004050095a7 */ /* 0x000ea4000802007f */
[----:B--2---:R-:W-:Y:S05]  /*a530*/  @!P1 BRA `(.L_x_26) ;  /* 0xfffffffc00f09947 */ /* 0x004fea000383ffff */
[----:B------:R-:W-:Y:S05]  /*a540*/  BRA `(.L_x_25) ;  /* 0xffffff9000847947 */ /* 0x000fea000383ffff */
.L_x_119:
[----:B------:R-:W-:Y:S01]  /*a550*/  BSSY B1, `(.L_x_136) ;  /* 0x0000006000017945 */ /* 0x000fe20003800000 */
[----:B------:R-:W-:-:S07]  /*a560*/  IMAD.MOV.U32 R15, RZ, RZ, -0x1 ;  /* 0xffffffffff0f7424 */ /* 0x000fce00078e00ff */
[----:B------:R-:W-:Y:S05]  /*a570*/  WARPSYNC.COLLECTIVE R15, `(.L_x_137) ;  /* 0x000000000f0c7348 */ /* 0x000fea0003c00000 */
[----:B------:R-:W-:Y:S02]  /*a580*/  ELECT P6, UR62, PT ;  /* 0x00000000003e782f */ /* 0x000fe400038c0000 */
[----:B------:R-:W-:Y:S01]  /*a590*/  MOV R14, UR62 ;  /* 0x0000003e000e7c02 */ /* 0x000fe20008000f00 */
[----:B------:R-:W-:Y:S10]  /*a5a0*/  ENDCOLLECTIVE ;  /* 0x000000000000791b */ /* 0x000ff40003800000 */
.L_x_137:
[----:B------:R-:W-:Y:S05]  /*a5b0*/  BSYNC B1 ;  /* 0x0000000000017941 */ /* 0x000fea0003800000 */
.L_x_136:
[----:B------:R-:W-:Y:S05]  /*a5c0*/  BRA `(.L_x_138) ;  /* 0xffffffec00f87947 */ /* 0x000fea000383ffff */
.L_x_122:
[----:B0-----:R0:W1:Y:S02]  /*a5d0*/  SYNCS.PHASECHK.TRANS64.TRYWAIT P0, [R20+URZ+0x10], R7 ;  /* 0x00001007140075a7 */ /* 0x001064000800017f */
[----:B-1----:R-:W-:Y:S05]  /*a5e0*/  @!P0 NANOSLEEP.SYNCS 0x989680 ;  /* 0x009896800000895d */ /* 0x002fea0003900000 */
[----:B------:R-:W1:Y:S02]  /*a5f0*/  @!P0 SYNCS.PHASECHK.TRANS64 P0, [R20+URZ+0x10], R7 ;  /* 0x00001007140085a7 */ /* 0x000e64000800007f */
[----:B-1----:R-:W-:Y:S05]  /*a600*/  @!P0 BRA `(.L_x_122) ;  /* 0xfffffffc00f08947 */ /* 0x002fea000383ffff */
[----:B------:R-:W-:Y:S05]  /*a610*/  BRA `(.L_x_139) ;  /* 0xfffffff000347947 */ /* 0x000fea000383ffff */
.L_x_130:
[----:B------:R-:W-:Y:S01]  /*a620*/  BSSY B0, `(.L_x_140) ;  /* 0x0000006000007945 */ /* 0x000fe20003800000 */
[----:B------:R-:W-:-:S07]  /*a630*/  IMAD.MOV.U32 R15, RZ, RZ, -0x1 ;  /* 0xffffffffff0f7424 */ /* 0x000fce00078e00ff */
[----:B------:R-:W-:Y:S05]  /*a640*/  WARPSYNC.COLLECTIVE R15, `(.L_x_141) ;  /* 0x000000000f0c7348 */ /* 0x000fea0003c00000 */
[----:B------:R-:W-:Y:S02]  /*a650*/  ELECT P6, UR62, PT ;  /* 0x00000000003e782f */ /* 0x000fe400038c0000 */
[----:B------:R-:W-:Y:S01]  /*a660*/  MOV R14, UR62 ;  /* 0x0000003e000e7c02 */ /* 0x000fe20008000f00 */
[----:B------:R-:W-:Y:S10]  /*a670*/  ENDCOLLECTIVE ;  /* 0x000000000000791b */ /* 0x000ff40003800000 */
.L_x_141:
[----:B------:R-:W-:Y:S05]  /*a680*/  BSYNC B0 ;  /* 0x0000000000007941 */ /* 0x000fea0003800000 */
.L_x_140:
[----:B------:R-:W-:Y:S05]  /*a690*/  BRA `(.L_x_142) ;  /* 0xfffffffc00187947 */ /* 0x000fea000383ffff */
.L_x_134:
[----:B0-----:R0:W1:Y:S02]  /*a6a0*/  SYNCS.PHASECHK.TRANS64.TRYWAIT P0, [R7+URZ], R4 ;  /* 0x00000004070075a7 */ /* 0x001064000800017f */
[----:B-1----:R-:W-:Y:S05]  /*a6b0*/  @!P0 NANOSLEEP.SYNCS 0x989680 ;  /* 0x009896800000895d */ /* 0x002fea0003900000 */
[----:B------:R-:W1:Y:S02]  /*a6c0*/  @!P0 SYNCS.PHASECHK.TRANS64 P0, [R7+URZ], R4 ;  /* 0x00000004070085a7 */ /* 0x000e64000800007f */
[----:B-1----:R-:W-:Y:S05]  /*a6d0*/  @!P0 BRA `(.L_x_134) ;  /* 0xfffffffc00f08947 */ /* 0x002fea000383ffff */
[----:B------:R-:W-:Y:S05]  /*a6e0*/  BRA `(.L_x_143) ;  /* 0xfffffffc00507947 */ /* 0x000fea000383ffff */
.L_x_144:
[----:B------:R-:W-:-:S00]  /*a6f0*/  BRA `(.L_x_144) ;  /* 0xfffffffc00fc7947 */ /* 0x000fc0000383ffff */
[----:B------:R-:W-:-:S00]  /*a700*/  NOP ;  /* 0x0000000000007918 */ /* 0x000fc00000000000 */
[----:B------:R-:W-:-:S00]  /*a710*/  NOP ;  /* 0x0000000000007918 */ /* 0x000fc00000000000 */
[----:B------:R-:W-:-:S00]  /*a720*/  NOP ;  /* 0x0000000000007918 */ /* 0x000fc00000000000 */
[----:B------:R-:W-:-:S00]  /*a730*/  NOP ;  /* 0x0000000000007918 */ /* 0x000fc00000000000 */
[----:B------:R-:W-:-:S00]  /*a740*/  NOP ;  /* 0x0000000000007918 */ /* 0x000fc00000000000 */
[----:B------:R-:W-:-:S00]  /*a750*/  NOP ;  /* 0x0000000000007918 */ /* 0x000fc00000000000 */
[----:B------:R-:W-:-:S00]  /*a760*/  NOP ;  /* 0x0000000000007918 */ /* 0x000fc00000000000 */
[----:B------:R-:W-:-:S00]  /*a770*/  NOP ;  /* 0x0000000000007918 */ /* 0x000fc00000000000 */
.L_x_145:


//--------------------- .nv.global.init           --------------------------
	.section	.nv.global.init,"aw",@progbits
.nv.global.init:
	.type		$str$22,@object
	.size		$str$22,($str$23 - $str$22)
$str$22:
        /*0000*/ 	.byte	0x6b, 0x5f, 0x74, 0x69, 0x6c, 0x65, 0x5f, 0x63, 0x6f, 0x75, 0x6e, 0x74, 0x20, 0x3e, 0x3d, 0x20
        /*0010*/ 	.byte	0x31, 0x00
	.type		$str$23,@object
	.size		$str$23,(__unnamed_1 - $str$23)
$str$23:
        /*0012*/ 	.byte	0x2f, 0x74, 0x6d, 0x70, 0x2f, 0x63, 0x75, 0x74, 0x6c, 0x61, 0x73, 0x73, 0x5f, 0x73, 0x77, 0x65
        /*0022*/ 	.byte	0x65, 0x70, 0x5f, 0x73, 0x72, 0x63, 0x2f, 0x69, 0x6e, 0x63, 0x6c, 0x75, 0x64, 0x65, 0x2f, 0x63
        /*0032*/ 	.byte	0x75, 0x74, 0x6c, 0x61, 0x73, 0x73, 0x2f, 0x67, 0x65, 0x6d, 0x6d, 0x2f, 0x63, 0x6f, 0x6c, 0x6c
        /*0042*/ 	.byte	0x65, 0x63, 0x74, 0x69, 0x76, 0x65, 0x2f, 0x73, 0x6d, 0x39, 0x30, 0x5f, 0x6d, 0x6d, 0x61, 0x5f
        /*0052*/ 	.byte	0x74, 0x6d, 0x61, 0x5f, 0x67, 0x6d, 0x6d, 0x61, 0x5f, 0x73, 0x73, 0x5f, 0x77, 0x61, 0x72, 0x70
        /*0062*/ 	.byte	0x73, 0x70, 0x65, 0x63, 0x69, 0x61, 0x6c, 0x69, 0x7a, 0x65, 0x64, 0x2e, 0x68, 0x70, 0x70, 0x00
	.type		__unnamed_1,@object
	.size		__unnamed_1,(.L_0 - __unnamed_1)
__unnamed_1:
        /*0072*/ 	.byte	0x76, 0x6f, 0x69, 0x64, 0x20, 0x63, 0x75, 0x74, 0x6c, 0x61, 0x73, 0x73, 0x3a, 0x3a, 0x67, 0x65
        /* <DEDUP_REMOVED lines=180> */
        /*0bc2*/ 	.byte	0x65, 0x3a, 0x3a, 0x69, 0x64, 0x65, 0x6e, 0x74, 0x69, 0x74, 0x79, 0x5d, 0x00
.L_0:


//--------------------- .nv.shared._ZN7cutlass13device_kernelINS_4gemm6kernel13GemmUniversalIN4cute5tupleIJiiiiEEENS1_10collective13CollectiveMmaINS1_34MainloopSm90TmaGmmaWarpSpecializedILi2ENS5_IJNS4_1CILi2EEENSA_ILi1EEESC_EEENS1_35KernelTmaWarpSpecializedCooperativeEEENS5_IJNSA_ILi128EEENSA_ILi80EEENSA_ILi256EEEEEENS_10bfloat16_tENS5_IJlSC_lEEESK_SL_NS4_8TiledMMAINS4_8MMA_AtomIJNS4_4SM904GMMA27MMA_64x16x16_F32BF16BF16_SSILNSP_5MajorE0ELSR_0ELNSP_7ScaleInE1ELSS_1EEEEEENS4_6LayoutISD_NS5_IJSC_NSA_ILi0EEESW_EEEEENS5_IJNS4_10UnderscoreESZ_SZ_EEEEENS4_13SM90_TMA_LOADENS4_14ComposedLayoutINS4_7SwizzleILi3ELi4ELi3EEENS4_18smem_ptr_flag_bitsILi16EEENSV_INS5_IJNSA_ILi8EEENSA_ILi64EEEEEENS5_IJS19_SC_EEEEEEEvNS4_8identityENS4_23SM90_TMA_LOAD_MULTICASTES1D_vS1E_EENS_8epilogue10collective6detail29Sm90TmaWarpSpecializedAdapterINS1I_15DefaultEpilogueISK_SL_SL_NS1H_6thread17LinearCombinationISK_Li1EffLNS1M_9ScaleType4KindE0ELNS_15FloatRoundStyleE2ESK_EENS1_15EpilogueDefaultEEEEEvvEEEEvNT_6ParamsE --------------------------
	.section	.nv.shared._ZN7cutlass13device_kernelINS_4gemm6kernel13GemmUniversalIN4cute5tupleIJiiiiEEENS1_10collective13CollectiveMmaINS1_34MainloopSm90TmaGmmaWarpSpecializedILi2ENS5_IJNS4_1CILi2EEENSA_ILi1EEESC_EEENS1_35KernelTmaWarpSpecializedCooperativeEEENS5_IJNSA_ILi128EEENSA_ILi80EEENSA_ILi256EEEEEENS_10bfloat16_tENS5_IJlSC_lEEESK_SL_NS4_8TiledMMAINS4_8MMA_AtomIJNS4_4SM904GMMA27MMA_64x16x16_F32BF16BF16_SSILNSP_5MajorE0ELSR_0ELNSP_7ScaleInE1ELSS_1EEEEEENS4_6LayoutISD_NS5_IJSC_NSA_ILi0EEESW_EEEEENS5_IJNS4_10UnderscoreESZ_SZ_EEEEENS4_13SM90_TMA_LOADENS4_14ComposedLayoutINS4_7SwizzleILi3ELi4ELi3EEENS4_18smem_ptr_flag_bitsILi16EEENSV_INS5_IJNSA_ILi8EEENSA_ILi64EEEEEENS5_IJS19_SC_EEEEEEEvNS4_8identityENS4_23SM90_TMA_LOAD_MULTICASTES1D_vS1E_EENS_8epilogue10collective6detail29Sm90TmaWarpSpecializedAdapterINS1I_15DefaultEpilogueISK_SL_SL_NS1H_6thread17LinearCombinationISK_Li1EffLNS1M_9ScaleType4KindE0ELNS_15FloatRoundStyleE2ESK_EENS1_15EpilogueDefaultEEEEEvvEEEEvNT_6ParamsE,"aw",@nobits
	.sectionflags	@""
	.align	16
	.zero		1024


//--------------------- .nv.shared.reserved.0     --------------------------
	.section	.nv.shared.reserved.0,"aw",@nobits
	.weak		__nv_reservedSMEM_offset_0_alias
	.size		__nv_reservedSMEM_offset_0_alias, 0, 0
	.other		__nv_reservedSMEM_offset_0_alias,@"STO_CUDA_RESERVED_SHARED STV_DEFAULT"
__nv_reservedSMEM_offset_0_alias:
	.zero		0


//--------------------- .nv.global                --------------------------
	.section	.nv.global,"aw",@nobits
.nv.global:
	.type		_ZN40_INTERNAL_babbf7cf_4_k_cu_e15bab05_130284cute1_E,@object
	.size		_ZN40_INTERNAL_babbf7cf_4_k_cu_e15bab05_130284cute1_E,(_ZN40_INTERNAL_babbf7cf_4_k_cu_e15bab05_130284cuda3std3__45__cpo6cbeginE - _ZN40_INTERNAL_babbf7cf_4_k_cu_e15bab05_130284cute1_E)
_ZN40_INTERNAL_babbf7cf_4_k_cu_e15bab05_130284cute1_E:
	.zero		1
	.type		_ZN40_INTERNAL_babbf7cf_4_k_cu_e15bab05_130284cuda3std3__45__cpo6cbeginE,@object
	.size		_ZN40_INTERNAL_babbf7cf_4_k_cu_e15bab05_130284cuda3std3__45__cpo6cbeginE,(_ZN40_INTERNAL_babbf7cf_4_k_cu_e15bab05_130284cuda3std3__48in_placeE - _ZN40_INTERNAL_babbf7cf_4_k_cu_e15bab05_130284cuda3std3__45__cpo6cbeginE)
_ZN40_INTERNAL_babbf7cf_4_k_cu_e15bab05_130284cuda3std3__45__cpo6cbeginE:
	.zero		1
	.type		_ZN40_INTERNAL_babbf7cf_4_k_cu_e15bab05_130284cuda3std3__48in_placeE,@object
	.size		_ZN40_INTERNAL_babbf7cf_4_k_cu_e15bab05_130284cuda3std3__48in_placeE,(_ZN40_INTERNAL_babbf7cf_4_k_cu_e15bab05_130284cuda3std6ranges3__45__cpo9iter_moveE - _ZN40_INTERNAL_babbf7cf_4_k_cu_e15bab05_130284cuda3std3__48in_placeE)
_ZN40_INTERNAL_babbf7cf_4_k_cu_e15bab05_130284cuda3std3__48in_placeE:
	.zero		1
	.type		_ZN40_INTERNAL_babbf7cf_4_k_cu_e15bab05_130284cuda3std6ranges3__45__cpo9iter_moveE,@object
	.size		_ZN40_INTERNAL_babbf7cf_4_k_cu_e15bab05_130284cuda3std6ranges3__45__cpo9iter_moveE,(_ZN40_INTERNAL_babbf7cf_4_k_cu_e15bab05_130284cuda3std3__45__cpo5beginE - _ZN40_INTERNAL_babbf7cf_4_k_cu_e15bab05_130284cuda3std6ranges3__45__cpo9iter_moveE)
_ZN40_INTERNAL_babbf7cf_4_k_cu_e15bab05_130284cuda3std6ranges3__45__cpo9iter_moveE:
	.zero		1
	.type		_ZN40_INTERNAL_babbf7cf_4_k_cu_e15bab05_130284cuda3std3__45__cpo5beginE,@object
	.size		_ZN40_INTERNAL_babbf7cf_4_k_cu_e15bab05_130284cuda3std3__45__cpo5beginE,(_ZN40_INTERNAL_babbf7cf_4_k_cu_e15bab05_130284cuda3std3__442_GLOBAL__N__babbf7cf_4_k_cu_e15bab05_130286ignoreE - _ZN40_INTERNAL_babbf7cf_4_k_cu_e15bab05_130284cuda3std3__45__cpo5beginE)
_ZN40_INTERNAL_babbf7cf_4_k_cu_e15bab05_130284cuda3std3__45__cpo5beginE:
	.zero		1
	.type		_ZN40_INTERNAL_babbf7cf_4_k_cu_e15bab05_130284cuda3std3__442_GLOBAL__N__babbf7cf_4_k_cu_e15bab05_130286ignoreE,@object
	.size		_ZN40_INTERNAL_babbf7cf_4_k_cu_e15bab05_130284cuda3std3__442_GLOBAL__N__babbf7cf_4_k_cu_e15bab05_130286ignoreE,(_ZN40_INTERNAL_babbf7cf_4_k_cu_e15bab05_130284cute7productE - _ZN40_INTERNAL_babbf7cf_4_k_cu_e15bab05_130284cuda3std3__442_GLOBAL__N__babbf7cf_4_k_cu_e15bab05_130286ignoreE)
_ZN40_INTERNAL_babbf7cf_4_k_cu_e15bab05_130284cuda3std3__442_GLOBAL__N__babbf7cf_4_k_cu_e15bab05_130286ignoreE:
	.zero		1
	.type		_ZN40_INTERNAL_babbf7cf_4_k_cu_e15bab05_130284cute7productE,@object
	.size		_ZN40_INTERNAL_babbf7cf_4_k_cu_e15bab05_130284cute7productE,(_ZN40_INTERNAL_babbf7cf_4_k_cu_e15bab05_130284cuda3std3__45__cpo3endE - _ZN40_INTERNAL_babbf7cf_4_k_cu_e15bab05_130284cute7productE)
_ZN40_INTERNAL_babbf7cf_4_k_cu_e15bab05_130284cute7productE:
	.zero		1
	.type		_ZN40_INTERNAL_babbf7cf_4_k_cu_e15bab05_130284cuda3std3__45__cpo3endE,@object
	.size		_ZN40_INTERNAL_babbf7cf_4_k_cu_e15bab05_130284cuda3std3__45__cpo3endE,(_ZN40_INTERNAL_babbf7cf_4_k_cu_e15bab05_130284cuda3std3__419piecewise_constructE - _ZN40_INTERNAL_babbf7cf_4_k_cu_e15bab05_130284cuda3std3__45__cpo3endE)
_ZN40_INTERNAL_babbf7cf_4_k_cu_e15bab05_130284cuda3std3__45__cpo3endE:
	.zero		1
	.type		_ZN40_INTERNAL_babbf7cf_4_k_cu_e15bab05_130284cuda3std3__419piecewise_constructE,@object
	.size		_ZN40_INTERNAL_babbf7cf_4_k_cu_e15bab05_130284cuda3std3__419piecewise_constructE,(_ZN40_INTERNAL_babbf7cf_4_k_cu_e15bab05_130284cuda3std3__45__cpo4cendE - _ZN40_INTERNAL_babbf7cf_4_k_cu_e15bab05_130284cuda3std3__419piecewise_constructE)
_ZN40_INTERNAL_babbf7cf_4_k_cu_e15bab05_130284cuda3std3__419piecewise_constructE:
	.zero		1
	.type		_ZN40_INTERNAL_babbf7cf_4_k_cu_e15bab05_130284cuda3std3__45__cpo4cendE,@object
	.size		_ZN40_INTERNAL_babbf7cf_4_k_cu_e15bab05_130284cuda3std3__45__cpo4cendE,(_ZN40_INTERNAL_babbf7cf_4_k_cu_e15bab05_130284cuda3std6ranges3__45__cpo4swapE - _ZN40_INTERNAL_babbf7cf_4_k_cu_e15bab05_130284cuda3std3__45__cpo4cendE)
_ZN40_INTERNAL_babbf7cf_4_k_cu_e15bab05_130284cuda3std3__45__cpo4cendE:
	.zero		1
	.type		_ZN40_INTERNAL_babbf7cf_4_k_cu_e15bab05_130284cuda3std6ranges3__45__cpo4swapE,@object
	.size		_ZN40_INTERNAL_babbf7cf_4_k_cu_e15bab05_130284cuda3std6ranges3__45__cpo4swapE,(.L_8 - _ZN40_INTERNAL_babbf7cf_4_k_cu_e15bab05_130284cuda3std6ranges3__45__cpo4swapE)
_ZN40_INTERNAL_babbf7cf_4_k_cu_e15bab05_130284cuda3std6ranges3__45__cpo4swapE:
	.zero		1
.L_8:


//--------------------- .nv.constant0._ZN7cutlass13device_kernelINS_4gemm6kernel13GemmUniversalIN4cute5tupleIJiiiiEEENS1_10collective13CollectiveMmaINS1_34MainloopSm90TmaGmmaWarpSpecializedILi2ENS5_IJNS4_1CILi2EEENSA_ILi1EEESC_EEENS1_35KernelTmaWarpSpecializedCooperativeEEENS5_IJNSA_ILi128EEENSA_ILi80EEENSA_ILi256EEEEEENS_10bfloat16_tENS5_IJlSC_lEEESK_SL_NS4_8TiledMMAINS4_8MMA_AtomIJNS4_4SM904GMMA27MMA_64x16x16_F32BF16BF16_SSILNSP_5MajorE0ELSR_0ELNSP_7ScaleInE1ELSS_1EEEEEENS4_6LayoutISD_NS5_IJSC_NSA_ILi0EEESW_EEEEENS5_IJNS4_10UnderscoreESZ_SZ_EEEEENS4_13SM90_TMA_LOADENS4_14ComposedLayoutINS4_7SwizzleILi3ELi4ELi3EEENS4_18smem_ptr_flag_bitsILi16EEENSV_INS5_IJNSA_ILi8EEENSA_ILi64EEEEEENS5_IJS19_SC_EEEEEEEvNS4_8identityENS4_23SM90_TMA_LOAD_MULTICASTES1D_vS1E_EENS_8epilogue10collective6detail29Sm90TmaWarpSpecializedAdapterINS1I_15DefaultEpilogueISK_SL_SL_NS1H_6thread17LinearCombinationISK_Li1EffLNS1M_9ScaleType4KindE0ELNS_15FloatRoundStyleE2ESK_EENS1_15EpilogueDefaultEEEEEvvEEEEvNT_6ParamsE --------------------------
	.section	.nv.constant0._ZN7cutlass13device_kernelINS_4gemm6kernel13GemmUniversalIN4cute5tupleIJiiiiEEENS1_10collective13CollectiveMmaINS1_34MainloopSm90TmaGmmaWarpSpecializedILi2ENS5_IJNS4_1CILi2EEENSA_ILi1EEESC_EEENS1_35KernelTmaWarpSpecializedCooperativeEEENS5_IJNSA_ILi128EEENSA_ILi80EEENSA_ILi256EEEEEENS_10bfloat16_tENS5_IJlSC_lEEESK_SL_NS4_8TiledMMAINS4_8MMA_AtomIJNS4_4SM904GMMA27MMA_64x16x16_F32BF16BF16_SSILNSP_5MajorE0ELSR_0ELNSP_7ScaleInE1ELSS_1EEEEEENS4_6LayoutISD_NS5_IJSC_NSA_ILi0EEESW_EEEEENS5_IJNS4_10UnderscoreESZ_SZ_EEEEENS4_13SM90_TMA_LOADENS4_14ComposedLayoutINS4_7SwizzleILi3ELi4ELi3EEENS4_18smem_ptr_flag_bitsILi16EEENSV_INS5_IJNSA_ILi8EEENSA_ILi64EEEEEENS5_IJS19_SC_EEEEEEEvNS4_8identityENS4_23SM90_TMA_LOAD_MULTICASTES1D_vS1E_EENS_8epilogue10collective6detail29Sm90TmaWarpSpecializedAdapterINS1I_15DefaultEpilogueISK_SL_SL_NS1H_6thread17LinearCombinationISK_Li1EffLNS1M_9ScaleType4KindE0ELNS_15FloatRoundStyleE2ESK_EENS1_15EpilogueDefaultEEEEEvvEEEEvNT_6ParamsE,"a",@progbits
	.sectionflags	@""
	.align	4
.nv.constant0._ZN7cutlass13device_kernelINS_4gemm6kernel13GemmUniversalIN4cute5tupleIJiiiiEEENS1_10collective13CollectiveMmaINS1_34MainloopSm90TmaGmmaWarpSpecializedILi2ENS5_IJNS4_1CILi2EEENSA_ILi1EEESC_EEENS1_35KernelTmaWarpSpecializedCooperativeEEENS5_IJNSA_ILi128EEENSA_ILi80EEENSA_ILi256EEEEEENS_10bfloat16_tENS5_IJlSC_lEEESK_SL_NS4_8TiledMMAINS4_8MMA_AtomIJNS4_4SM904GMMA27MMA_64x16x16_F32BF16BF16_SSILNSP_5MajorE0ELSR_0ELNSP_7ScaleInE1ELSS_1EEEEEENS4_6LayoutISD_NS5_IJSC_NSA_ILi0EEESW_EEEEENS5_IJNS4_10UnderscoreESZ_SZ_EEEEENS4_13SM90_TMA_LOADENS4_14ComposedLayoutINS4_7SwizzleILi3ELi4ELi3EEENS4_18smem_ptr_flag_bitsILi16EEENSV_INS5_IJNSA_ILi8EEENSA_ILi64EEEEEENS5_IJS19_SC_EEEEEEEvNS4_8identityENS4_23SM90_TMA_LOAD_MULTICASTES1D_vS1E_EENS_8epilogue10collective6detail29Sm90TmaWarpSpecializedAdapterINS1I_15DefaultEpilogueISK_SL_SL_NS1H_6thread17LinearCombinationISK_Li1EffLNS1M_9ScaleType4KindE0ELNS_15FloatRoundStyleE2ESK_EENS1_15EpilogueDefaultEEEEEvvEEEEvNT_6ParamsE:
	.zero		1664


//--------------------- SYMBOLS --------------------------

	.type		.nv.reservedSmem.offset0,@object
	.size		.nv.reservedSmem.offset0,0x4
	.type		__assertfail,@function
